	.target	sm_90a

	.elftype	@"ET_EXEC"


//--------------------- .note.nv.tkinfo           --------------------------
	.section	.note.nv.tkinfo,"",@"SHT_NOTE"
	.sectionflags	@"SHF_NOTE_NV_TKINFO"
	.tkinfo
        /*0018*/ 	.word	0x00000002
        /*0030*/ 	.string	""
        /*0030*/ 	.string	"ptxas"
        /*0030*/ 	.string	"Cuda compilation tools, release 13.0, V13.0.88"
        /*0030*/ 	.string	"Build cuda_13.0.r13.0/compiler.36424714_0"
        /*0030*/ 	.string	"-arch sm_90a -m 64 "



//--------------------- .note.nv.cuinfo           --------------------------
	.section	.note.nv.cuinfo,"",@"SHT_NOTE"
	.sectionflags	@"SHF_NOTE_NV_CUINFO"
        /*0018*/ 	.short	0x0002
        /*001a*/ 	.short	0x005a
        /*001c*/ 	.short	0x0082
	.zero		2


//--------------------- .nv.info                  --------------------------
	.section	.nv.info,"",@"SHT_CUDA_INFO"
	.align	4


	//----- nvinfo : EIATTR_REGCOUNT
	.align		4
        /*0000*/ 	.byte	0x04, 0x2f
        /*0002*/ 	.short	(.L_12 - .L_11)
	.align		4
.L_11:
        /*0004*/ 	.word	index@(_ZN7cutlass13device_kernelINS_4gemm6kernel13GemmUniversalIN4cute5tupleIJiiiiEEENS1_10collective13CollectiveMmaINS1_40MainloopSm90TmaGmmaWarpSpecializedSparseILi11ENS5_IJNS4_1CILi1EEESB_SB_EEENS1_32KernelTmaWarpSpecializedPingpongEEENS5_IJNSA_ILi64EEENSA_ILi128EEESF_EEENS_10bfloat16_tENS5_IJNS4_6LayoutINS5_IJiNS5_IJNSA_ILi2EEEiEEEiEEENS5_IJlNS5_IJSB_SK_EEElEEEEENSJ_INS5_IJNS5_IJNS5_IJNSA_ILi8EEESK_NSA_ILi4EEEEEEiEEENS5_IJNS5_IJNSA_ILi16EEESK_SK_EEEiEEEiEEENS5_IJNS5_IJNS5_IJSF_SU_NSA_ILi1024EEEEEENSA_ILi4096EEEEEENS5_IJNS5_IJSB_NSA_ILi512EEENSA_ILi32EEEEEElEEElEEEEEEEESI_NS5_IJlSB_lEEENS4_8TiledMMAINS4_8MMA_AtomIJNS4_4SM904GMMA6SPARSE29GMMA_64x128x32_F32BF16BF16_SSILNS1D_5MajorE0ELS1G_0ELNS1D_7ScaleInE1ELS1H_1ELNS1D_9SparseSelE0EEEEEENSJ_ISC_NS5_IJNSA_ILi0EEES1L_S1L_EEEEENS5_IJNS4_10UnderscoreES1O_S1O_EEEEENS4_13SM90_TMA_LOADENS4_14ComposedLayoutINS4_7SwizzleILi2ELi4ELi3EEENS4_25smem_sparse_ptr_flag_bitsILi2ELi16EEENSJ_INS5_IJNS5_IJSB_SQ_EEENS5_IJSK_S13_EEEEEENS5_IJNS5_IJS1L_SF_EEESN_EEEEEEEvNS4_8identityES1R_NS1S_INS1T_ILi3ELi4ELi3EEENS4_18smem_ptr_flag_bitsILi16EEENSJ_INS5_IJSQ_SF_EEENS5_IJSF_SB_EEEEEEEvS24_EENS_8epilogue10collective6detail29Sm90TmaWarpSpecializedAdapterINS2E_15DefaultEpilogueIfNS5_IJSB_llEEES2I_NS2D_6thread17LinearCombinationIfLi1EffLNS2J_9ScaleType4KindE0ELNS_15FloatRoundStyleE2EfEENS1_15EpilogueDefaultEEEEEvvEEEEvNT_6ParamsE)
        /*0008*/ 	.word	0x000000a8


	//----- nvinfo : EIATTR_FRAME_SIZE
	.align		4
.L_12:
        /*000c*/ 	.byte	0x04, 0x11
        /*000e*/ 	.short	(.L_14 - .L_13)
	.align		4
.L_13:
        /*0010*/ 	.word	index@(_ZN7cutlass13device_kernelINS_4gemm6kernel13GemmUniversalIN4cute5tupleIJiiiiEEENS1_10collective13CollectiveMmaINS1_40MainloopSm90TmaGmmaWarpSpecializedSparseILi11ENS5_IJNS4_1CILi1EEESB_SB_EEENS1_32KernelTmaWarpSpecializedPingpongEEENS5_IJNSA_ILi64EEENSA_ILi128EEESF_EEENS_10bfloat16_tENS5_IJNS4_6LayoutINS5_IJiNS5_IJNSA_ILi2EEEiEEEiEEENS5_IJlNS5_IJSB_SK_EEElEEEEENSJ_INS5_IJNS5_IJNS5_IJNSA_ILi8EEESK_NSA_ILi4EEEEEEiEEENS5_IJNS5_IJNSA_ILi16EEESK_SK_EEEiEEEiEEENS5_IJNS5_IJNS5_IJSF_SU_NSA_ILi1024EEEEEENSA_ILi4096EEEEEENS5_IJNS5_IJSB_NSA_ILi512EEENSA_ILi32EEEEEElEEElEEEEEEEESI_NS5_IJlSB_lEEENS4_8TiledMMAINS4_8MMA_AtomIJNS4_4SM904GMMA6SPARSE29GMMA_64x128x32_F32BF16BF16_SSILNS1D_5MajorE0ELS1G_0ELNS1D_7ScaleInE1ELS1H_1ELNS1D_9SparseSelE0EEEEEENSJ_ISC_NS5_IJNSA_ILi0EEES1L_S1L_EEEEENS5_IJNS4_10UnderscoreES1O_S1O_EEEEENS4_13SM90_TMA_LOADENS4_14ComposedLayoutINS4_7SwizzleILi2ELi4ELi3EEENS4_25smem_sparse_ptr_flag_bitsILi2ELi16EEENSJ_INS5_IJNS5_IJSB_SQ_EEENS5_IJSK_S13_EEEEEENS5_IJNS5_IJS1L_SF_EEESN_EEEEEEEvNS4_8identityES1R_NS1S_INS1T_ILi3ELi4ELi3EEENS4_18smem_ptr_flag_bitsILi16EEENSJ_INS5_IJSQ_SF_EEENS5_IJSF_SB_EEEEEEEvS24_EENS_8epilogue10collective6detail29Sm90TmaWarpSpecializedAdapterINS2E_15DefaultEpilogueIfNS5_IJSB_llEEES2I_NS2D_6thread17LinearCombinationIfLi1EffLNS2J_9ScaleType4KindE0ELNS_15FloatRoundStyleE2EfEENS1_15EpilogueDefaultEEEEEvvEEEEvNT_6ParamsE)
        /*0014*/ 	.word	0x00000000


	//----- nvinfo : EIATTR_MIN_STACK_SIZE
	.align		4
.L_14:
        /*0018*/ 	.byte	0x04, 0x12
        /*001a*/ 	.short	(.L_16 - .L_15)
	.align		4
.L_15:
        /*001c*/ 	.word	index@(_ZN7cutlass13device_kernelINS_4gemm6kernel13GemmUniversalIN4cute5tupleIJiiiiEEENS1_10collective13CollectiveMmaINS1_40MainloopSm90TmaGmmaWarpSpecializedSparseILi11ENS5_IJNS4_1CILi1EEESB_SB_EEENS1_32KernelTmaWarpSpecializedPingpongEEENS5_IJNSA_ILi64EEENSA_ILi128EEESF_EEENS_10bfloat16_tENS5_IJNS4_6LayoutINS5_IJiNS5_IJNSA_ILi2EEEiEEEiEEENS5_IJlNS5_IJSB_SK_EEElEEEEENSJ_INS5_IJNS5_IJNS5_IJNSA_ILi8EEESK_NSA_ILi4EEEEEEiEEENS5_IJNS5_IJNSA_ILi16EEESK_SK_EEEiEEEiEEENS5_IJNS5_IJNS5_IJSF_SU_NSA_ILi1024EEEEEENSA_ILi4096EEEEEENS5_IJNS5_IJSB_NSA_ILi512EEENSA_ILi32EEEEEElEEElEEEEEEEESI_NS5_IJlSB_lEEENS4_8TiledMMAINS4_8MMA_AtomIJNS4_4SM904GMMA6SPARSE29GMMA_64x128x32_F32BF16BF16_SSILNS1D_5MajorE0ELS1G_0ELNS1D_7ScaleInE1ELS1H_1ELNS1D_9SparseSelE0EEEEEENSJ_ISC_NS5_IJNSA_ILi0EEES1L_S1L_EEEEENS5_IJNS4_10UnderscoreES1O_S1O_EEEEENS4_13SM90_TMA_LOADENS4_14ComposedLayoutINS4_7SwizzleILi2ELi4ELi3EEENS4_25smem_sparse_ptr_flag_bitsILi2ELi16EEENSJ_INS5_IJNS5_IJSB_SQ_EEENS5_IJSK_S13_EEEEEENS5_IJNS5_IJS1L_SF_EEESN_EEEEEEEvNS4_8identityES1R_NS1S_INS1T_ILi3ELi4ELi3EEENS4_18smem_ptr_flag_bitsILi16EEENSJ_INS5_IJSQ_SF_EEENS5_IJSF_SB_EEEEEEEvS24_EENS_8epilogue10collective6detail29Sm90TmaWarpSpecializedAdapterINS2E_15DefaultEpilogueIfNS5_IJSB_llEEES2I_NS2D_6thread17LinearCombinationIfLi1EffLNS2J_9ScaleType4KindE0ELNS_15FloatRoundStyleE2EfEENS1_15EpilogueDefaultEEEEEvvEEEEvNT_6ParamsE)
        /*0020*/ 	.word	0x00000000
.L_16:


//--------------------- .nv.compat                --------------------------
	.section	.nv.compat,"",@"SHT_CUDA_COMPAT_INFO"
	.align	4
        /*0000*/ 	.byte	0x02, 0x09, 0x01, 0x00, 0x02, 0x02, 0x04, 0x00, 0x02, 0x05, 0x05, 0x00, 0x03, 0x07, 0x01, 0x01
        /*0010*/ 	.byte	0x02, 0x03, 0x01, 0x00, 0x02, 0x06, 0x01, 0x00, 0x04, 0x0b, 0x08, 0x00, 0x00, 0x00, 0x00, 0x00
        /*0020*/ 	.byte	0x00, 0x00, 0x00, 0x00


//--------------------- .nv.info._ZN7cutlass13device_kernelINS_4gemm6kernel13GemmUniversalIN4cute5tupleIJiiiiEEENS1_10collective13CollectiveMmaINS1_40MainloopSm90TmaGmmaWarpSpecializedSparseILi11ENS5_IJNS4_1CILi1EEESB_SB_EEENS1_32KernelTmaWarpSpecializedPingpongEEENS5_IJNSA_ILi64EEENSA_ILi128EEESF_EEENS_10bfloat16_tENS5_IJNS4_6LayoutINS5_IJiNS5_IJNSA_ILi2EEEiEEEiEEENS5_IJlNS5_IJSB_SK_EEElEEEEENSJ_INS5_IJNS5_IJNS5_IJNSA_ILi8EEESK_NSA_ILi4EEEEEEiEEENS5_IJNS5_IJNSA_ILi16EEESK_SK_EEEiEEEiEEENS5_IJNS5_IJNS5_IJSF_SU_NSA_ILi1024EEEEEENSA_ILi4096EEEEEENS5_IJNS5_IJSB_NSA_ILi512EEENSA_ILi32EEEEEElEEElEEEEEEEESI_NS5_IJlSB_lEEENS4_8TiledMMAINS4_8MMA_AtomIJNS4_4SM904GMMA6SPARSE29GMMA_64x128x32_F32BF16BF16_SSILNS1D_5MajorE0ELS1G_0ELNS1D_7ScaleInE1ELS1H_1ELNS1D_9SparseSelE0EEEEEENSJ_ISC_NS5_IJNSA_ILi0EEES1L_S1L_EEEEENS5_IJNS4_10UnderscoreES1O_S1O_EEEEENS4_13SM90_TMA_LOADENS4_14ComposedLayoutINS4_7SwizzleILi2ELi4ELi3EEENS4_25smem_sparse_ptr_flag_bitsILi2ELi16EEENSJ_INS5_IJNS5_IJSB_SQ_EEENS5_IJSK_S13_EEEEEENS5_IJNS5_IJS1L_SF_EEESN_EEEEEEEvNS4_8identityES1R_NS1S_INS1T_ILi3ELi4ELi3EEENS4_18smem_ptr_flag_bitsILi16EEENSJ_INS5_IJSQ_SF_EEENS5_IJSF_SB_EEEEEEEvS24_EENS_8epilogue10collective6detail29Sm90TmaWarpSpecializedAdapterINS2E_15DefaultEpilogueIfNS5_IJSB_llEEES2I_NS2D_6thread17LinearCombinationIfLi1EffLNS2J_9ScaleType4KindE0ELNS_15FloatRoundStyleE2EfEENS1_15EpilogueDefaultEEEEEvvEEEEvNT_6ParamsE --------------------------
	.section	.nv.info._ZN7cutlass13device_kernelINS_4gemm6kernel13GemmUniversalIN4cute5tupleIJiiiiEEENS1_10collective13CollectiveMmaINS1_40MainloopSm90TmaGmmaWarpSpecializedSparseILi11ENS5_IJNS4_1CILi1EEESB_SB_EEENS1_32KernelTmaWarpSpecializedPingpongEEENS5_IJNSA_ILi64EEENSA_ILi128EEESF_EEENS_10bfloat16_tENS5_IJNS4_6LayoutINS5_IJiNS5_IJNSA_ILi2EEEiEEEiEEENS5_IJlNS5_IJSB_SK_EEElEEEEENSJ_INS5_IJNS5_IJNS5_IJNSA_ILi8EEESK_NSA_ILi4EEEEEEiEEENS5_IJNS5_IJNSA_ILi16EEESK_SK_EEEiEEEiEEENS5_IJNS5_IJNS5_IJSF_SU_NSA_ILi1024EEEEEENSA_ILi4096EEEEEENS5_IJNS5_IJSB_NSA_ILi512EEENSA_ILi32EEEEEElEEElEEEEEEEESI_NS5_IJlSB_lEEENS4_8TiledMMAINS4_8MMA_AtomIJNS4_4SM904GMMA6SPARSE29GMMA_64x128x32_F32BF16BF16_SSILNS1D_5MajorE0ELS1G_0ELNS1D_7ScaleInE1ELS1H_1ELNS1D_9SparseSelE0EEEEEENSJ_ISC_NS5_IJNSA_ILi0EEES1L_S1L_EEEEENS5_IJNS4_10UnderscoreES1O_S1O_EEEEENS4_13SM90_TMA_LOADENS4_14ComposedLayoutINS4_7SwizzleILi2ELi4ELi3EEENS4_25smem_sparse_ptr_flag_bitsILi2ELi16EEENSJ_INS5_IJNS5_IJSB_SQ_EEENS5_IJSK_S13_EEEEEENS5_IJNS5_IJS1L_SF_EEESN_EEEEEEEvNS4_8identityES1R_NS1S_INS1T_ILi3ELi4ELi3EEENS4_18smem_ptr_flag_bitsILi16EEENSJ_INS5_IJSQ_SF_EEENS5_IJSF_SB_EEEEEEEvS24_EENS_8epilogue10collective6detail29Sm90TmaWarpSpecializedAdapterINS2E_15DefaultEpilogueIfNS5_IJSB_llEEES2I_NS2D_6thread17LinearCombinationIfLi1EffLNS2J_9ScaleType4KindE0ELNS_15FloatRoundStyleE2EfEENS1_15EpilogueDefaultEEEEEvvEEEEvNT_6ParamsE,"",@"SHT_CUDA_INFO"
	.sectionflags	@""
	.align	4


	//----- nvinfo : EIATTR_CUDA_API_VERSION
	.align		4
        /*0000*/ 	.byte	0x04, 0x37
        /*0002*/ 	.short	(.L_18 - .L_17)
.L_17:
        /*0004*/ 	.word	0x00000082


	//----- nvinfo : EIATTR_KPARAM_INFO
	.align		4
.L_18:
        /*0008*/ 	.byte	0x04, 0x17
        /*000a*/ 	.short	(.L_20 - .L_19)
.L_19:
        /*000c*/ 	.word	0x00000000
        /*0010*/ 	.short	0x0000
        /*0012*/ 	.short	0x0070
        /*0014*/ 	.byte	0x00, 0xf0, 0x01, 0x14


	//----- nvinfo : EIATTR_SPARSE_MMA_MASK
	.align		4
.L_20:
        /*0018*/ 	.byte	0x03, 0x50
        /*001a*/ 	.short	0x0002


	//----- nvinfo : EIATTR_MAXREG_COUNT
	.align		4
        /*001c*/ 	.byte	0x03, 0x1b
        /*001e*/ 	.short	0x00a8


	//----- nvinfo : EIATTR_NUM_BARRIERS
	.align		4
        /*0020*/ 	.byte	0x02, 0x4c
        /*0022*/ 	.byte	0x01
	.zero		1


	//----- nvinfo : EIATTR_MERCURY_ISA_VERSION
	.align		4
        /*0024*/ 	.byte	0x03, 0x5f
        /*0026*/ 	.short	0x0101


	//----- nvinfo : EIATTR_INT_WARP_WIDE_INSTR_OFFSETS
	.align		4
        /*0028*/ 	.byte	0x04, 0x31
        /*002a*/ 	.short	(.L_22 - .L_21)


	//   ....[0]....
.L_21:
        /*002c*/ 	.word	0x00000520


	//   ....[1]....
        /*0030*/ 	.word	0x00000540


	//   ....[2]....
        /*0034*/ 	.word	0x000005c0


	//   ....[3]....
        /*0038*/ 	.word	0x000005d0


	//   ....[4]....
        /*003c*/ 	.word	0x000005e0


	//   ....[5]....
        /*0040*/ 	.word	0x00000600


	//   ....[6]....
        /*0044*/ 	.word	0x00000690


	//   ....[7]....
        /*0048*/ 	.word	0x000006b0


	//----- nvinfo : EIATTR_COOP_GROUP_MASK_REGIDS
	.align		4
.L_22:
        /*004c*/ 	.byte	0x04, 0x29
        /*004e*/ 	.short	(.L_24 - .L_23)


	//   ....[0]....
.L_23:
        /*0050*/ 	.word	0xffffffff


	//   ....[1]....
        /*0054*/ 	.word	0xffffffff


	//   ....[2]....
        /*0058*/ 	.word	0xffffffff


	//   ....[3]....
        /*005c*/ 	.word	0xffffffff


	//   ....[4]....
        /*0060*/ 	.word	0xffffffff


	//   ....[5]....
        /*0064*/ 	.word	0xffffffff


	//----- nvinfo : EIATTR_COOP_GROUP_INSTR_OFFSETS
	.align		4
.L_24:
        /*0068*/ 	.byte	0x04, 0x28
        /*006a*/ 	.short	(.L_26 - .L_25)


	//   ....[0]....
.L_25:
        /*006c*/ 	.word	0x00000060


	//   ....[1]....
        /*0070*/ 	.word	0x00000070


	//   ....[2]....
        /*0074*/ 	.word	0x00000160


	//   ....[3]....
        /*0078*/ 	.word	0x00000400


	//   ....[4]....
        /*007c*/ 	.word	0x00000440


	//   ....[5]....
        /*0080*/ 	.word	0x00000480


	//----- nvinfo : EIATTR_REG_RECONFIG
	.align		4
.L_26:
        /*0084*/ 	.byte	0x01, 0x54
	.zero		2


	//----- nvinfo : EIATTR_MBARRIER_INSTR_OFFSETS
	.align		4
        /*0088*/ 	.byte	0x04, 0x39
        /*008a*/ 	.short	(.L_28 - .L_27)


	//   ....[0]....
.L_27:
        /*008c*/ 	.word	0x00000280
        /*0090*/ 	.word	0x000000ff
        /*0094*/ 	.word	0x00000000
        /*0098*/ 	.short	0x0100
        /*009a*/ 	.byte	0x08
	.zero		1


	//   ....[1]....
        /*009c*/ 	.word	0x00000290
        /*00a0*/ 	.word	0x000000ff
        /*00a4*/ 	.word	0x00000058
        /*00a8*/ 	.short	0x0100
        /*00aa*/ 	.byte	0x08
	.zero		1


	//   ....[2]....
        /*00ac*/ 	.word	0x000002a0
        /*00b0*/ 	.word	0x000000ff
        /*00b4*/ 	.word	0x00000008
        /*00b8*/ 	.short	0x0100
        /*00ba*/ 	.byte	0x08
	.zero		1


	//   ....[3]....
        /*00bc*/ 	.word	0x000002b0
        /*00c0*/ 	.word	0x000000ff
        /*00c4*/ 	.word	0x00000060
        /*00c8*/ 	.short	0x0100
        /*00ca*/ 	.byte	0x08
	.zero		1


	//   ....[4]....
        /*00cc*/ 	.word	0x000002c0
        /*00d0*/ 	.word	0x000000ff
        /*00d4*/ 	.word	0x00000010
        /*00d8*/ 	.short	0x0100
        /*00da*/ 	.byte	0x08
	.zero		1


	//   ....[5]....
        /*00dc*/ 	.word	0x000002d0
        /*00e0*/ 	.word	0x000000ff
        /*00e4*/ 	.word	0x00000068
        /*00e8*/ 	.short	0x0100
        /*00ea*/ 	.byte	0x08
	.zero		1


	//   ....[6]....
        /*00ec*/ 	.word	0x000002e0
        /*00f0*/ 	.word	0x000000ff
        /*00f4*/ 	.word	0x00000018
        /*00f8*/ 	.short	0x0100
        /*00fa*/ 	.byte	0x08
	.zero		1


	//   ....[7]....
        /*00fc*/ 	.word	0x000002f0
        /*0100*/ 	.word	0x000000ff
        /*0104*/ 	.word	0x00000070
        /*0108*/ 	.short	0x0100
        /*010a*/ 	.byte	0x08
	.zero		1


	//   ....[8]....
        /*010c*/ 	.word	0x00000300
        /*0110*/ 	.word	0x000000ff
        /*0114*/ 	.word	0x00000020
        /*0118*/ 	.short	0x0100
        /*011a*/ 	.byte	0x08
	.zero		1


	//   ....[9]....
        /*011c*/ 	.word	0x00000310
        /*0120*/ 	.word	0x000000ff
        /*0124*/ 	.word	0x00000078
        /*0128*/ 	.short	0x0100
        /*012a*/ 	.byte	0x08
	.zero		1


	//   ....[10]....
        /*012c*/ 	.word	0x00000320
        /*0130*/ 	.word	0x000000ff
        /*0134*/ 	.word	0x00000028
        /*0138*/ 	.short	0x0100
        /*013a*/ 	.byte	0x08
	.zero		1


	//   ....[11]....
        /*013c*/ 	.word	0x00000330
        /*0140*/ 	.word	0x000000ff
        /*0144*/ 	.word	0x00000080
        /*0148*/ 	.short	0x0100
        /*014a*/ 	.byte	0x08
	.zero		1


	//   ....[12]....
        /*014c*/ 	.word	0x00000340
        /*0150*/ 	.word	0x000000ff
        /*0154*/ 	.word	0x00000030
        /*0158*/ 	.short	0x0100
        /*015a*/ 	.byte	0x08
	.zero		1


	//   ....[13]....
        /*015c*/ 	.word	0x00000350
        /*0160*/ 	.word	0x000000ff
        /*0164*/ 	.word	0x00000088
        /*0168*/ 	.short	0x0100
        /*016a*/ 	.byte	0x08
	.zero		1


	//   ....[14]....
        /*016c*/ 	.word	0x00000360
        /*0170*/ 	.word	0x000000ff
        /*0174*/ 	.word	0x00000038
        /*0178*/ 	.short	0x0100
        /*017a*/ 	.byte	0x08
	.zero		1


	//   ....[15]....
        /*017c*/ 	.word	0x00000370
        /*0180*/ 	.word	0x000000ff
        /*0184*/ 	.word	0x00000090
        /*0188*/ 	.short	0x0100
        /*018a*/ 	.byte	0x08
	.zero		1


	//   ....[16]....
        /*018c*/ 	.word	0x00000380
        /*0190*/ 	.word	0x000000ff
        /*0194*/ 	.word	0x00000040
        /*0198*/ 	.short	0x0100
        /*019a*/ 	.byte	0x08
	.zero		1


	//   ....[17]....
        /*019c*/ 	.word	0x00000390
        /*01a0*/ 	.word	0x000000ff
        /*01a4*/ 	.word	0x00000098
        /*01a8*/ 	.short	0x0100
        /*01aa*/ 	.byte	0x08
	.zero		1


	//   ....[18]....
        /*01ac*/ 	.word	0x000003a0
        /*01b0*/ 	.word	0x000000ff
        /*01b4*/ 	.word	0x00000048
        /*01b8*/ 	.short	0x0100
        /*01ba*/ 	.byte	0x08
	.zero		1


	//   ....[19]....
        /*01bc*/ 	.word	0x000003b0
        /*01c0*/ 	.word	0x000000ff
        /*01c4*/ 	.word	0x000000a0
        /*01c8*/ 	.short	0x0100
        /*01ca*/ 	.byte	0x08
	.zero		1


	//   ....[20]....
        /*01cc*/ 	.word	0x000003c0
        /*01d0*/ 	.word	0x000000ff
        /*01d4*/ 	.word	0x00000050
        /*01d8*/ 	.short	0x0100
        /*01da*/ 	.byte	0x08
	.zero		1


	//   ....[21]....
        /*01dc*/ 	.word	0x000003d0
        /*01e0*/ 	.word	0x000000ff
        /*01e4*/ 	.word	0x000000a8
        /*01e8*/ 	.short	0x0100
        /*01ea*/ 	.byte	0x08
	.zero		1


	//   ....[22]....
        /*01ec*/ 	.word	0x000006f0
        /*01f0*/ 	.word	0x000000ff
        /*01f4*/ 	.word	0x000000e0
        /*01f8*/ 	.short	0x0100
        /*01fa*/ 	.byte	0x08
	.zero		1


	//   ....[23]....
        /*01fc*/ 	.word	0x00000760
        /*0200*/ 	.word	0x000000ff
        /*0204*/ 	.word	0x000000e8
        /*0208*/ 	.short	0x0100
        /*020a*/ 	.byte	0x08
	.zero		1


	//   ....[24]....
        /*020c*/ 	.word	0x00000780
        /*0210*/ 	.word	0x000000ff
        /*0214*/ 	.word	0x000000c0
        /*0218*/ 	.short	0x0100
        /*021a*/ 	.byte	0x09
	.zero		1


	//   ....[25]....
        /*021c*/ 	.word	0x00000790
        /*0220*/ 	.word	0x000000ff
        /*0224*/ 	.word	0x000000c8
        /*0228*/ 	.short	0x0100
        /*022a*/ 	.byte	0x09
	.zero		1


	//   ....[26]....
        /*022c*/ 	.word	0x000007a0
        /*0230*/ 	.word	0x000000ff
        /*0234*/ 	.word	0x000000d0
        /*0238*/ 	.short	0x0100
        /*023a*/ 	.byte	0x09
	.zero		1


	//   ....[27]....
        /*023c*/ 	.word	0x000007b0
        /*0240*/ 	.word	0x000000ff
        /*0244*/ 	.word	0x000000d8
        /*0248*/ 	.short	0x0100
        /*024a*/ 	.byte	0x09
	.zero		1


	//   ....[28]....
        /*024c*/ 	.word	0x00001630
        /*0250*/ 	.word	0x000000ff
        /*0254*/ 	.word	0xfffffff8
        /*0258*/ 	.short	0x010a
        /*025a*/ 	.byte	0x0c
	.zero		1


	//   ....[29]....
        /*025c*/ 	.word	0x00001900
        /*0260*/ 	.word	0x000000ff
        /*0264*/ 	.word	0x00000000
        /*0268*/ 	.short	0x010a
        /*026a*/ 	.byte	0x08
	.zero		1


	//   ....[30]....
        /*026c*/ 	.word	0x00001960
        /*0270*/ 	.word	0x000000ff
        /*0274*/ 	.word	0x00000000
        /*0278*/ 	.short	0x010a
        /*027a*/ 	.byte	0x08
	.zero		1


	//   ....[31]....
        /*027c*/ 	.word	0x00001ab0
        /*0280*/ 	.word	0x000000ff
        /*0284*/ 	.word	0x00000000
        /*0288*/ 	.short	0x0101
        /*028a*/ 	.byte	0x08
	.zero		1


	//   ....[32]....
        /*028c*/ 	.word	0x00001c30
        /*0290*/ 	.word	0x00000013
        /*0294*/ 	.word	0x00000000
        /*0298*/ 	.short	0x0101
        /*029a*/ 	.byte	0x15
	.zero		1


	//   ....[33]....
        /*029c*/ 	.word	0x00001c80
        /*02a0*/ 	.word	0x000000ff
        /*02a4*/ 	.word	0x00000008
        /*02a8*/ 	.short	0x010a
        /*02aa*/ 	.byte	0x0c
	.zero		1


	//   ....[34]....
        /*02ac*/ 	.word	0x00006890
        /*02b0*/ 	.word	0x00000004
        /*02b4*/ 	.word	0x00000000
        /*02b8*/ 	.short	0x0101
        /*02ba*/ 	.byte	0x15
	.zero		1


	//   ....[35]....
        /*02bc*/ 	.word	0x00007180
        /*02c0*/ 	.word	0x00000012
        /*02c4*/ 	.word	0x00000058
        /*02c8*/ 	.short	0x010a
        /*02ca*/ 	.byte	0x3f
	.zero		1


	//   ....[36]....
        /*02cc*/ 	.word	0x000075c0
        /*02d0*/ 	.word	0x0000000a
        /*02d4*/ 	.word	0x000000e8
        /*02d8*/ 	.short	0x0101
        /*02da*/ 	.byte	0x3f
	.zero		1


	//   ....[37]....
        /*02dc*/ 	.word	0x00007d20
        /*02e0*/ 	.word	0x00000005
        /*02e4*/ 	.word	0x00000000
        /*02e8*/ 	.short	0x010a
        /*02ea*/ 	.byte	0x3f
	.zero		1


	//   ....[38]....
        /*02ec*/ 	.word	0x00007da0
        /*02f0*/ 	.word	0x00000007
        /*02f4*/ 	.word	0x00000000
        /*02f8*/ 	.short	0x010a
        /*02fa*/ 	.byte	0x3f
	.zero		1


	//   ....[39]....
        /*02fc*/ 	.word	0x00007e30
        /*0300*/ 	.word	0x00000006
        /*0304*/ 	.word	0x00000000
        /*0308*/ 	.short	0x010a
        /*030a*/ 	.byte	0x3f
	.zero		1


	//   ....[40]....
        /*030c*/ 	.word	0x00007ec0
        /*0310*/ 	.word	0x00000009
        /*0314*/ 	.word	0x00000000
        /*0318*/ 	.short	0x010a
        /*031a*/ 	.byte	0x3f
	.zero		1


	//   ....[41]....
        /*031c*/ 	.word	0x00007f50
        /*0320*/ 	.word	0x00000006
        /*0324*/ 	.word	0x00000000
        /*0328*/ 	.short	0x010a
        /*032a*/ 	.byte	0x3f
	.zero		1


	//   ....[42]....
        /*032c*/ 	.word	0x00007fe0
        /*0330*/ 	.word	0x00000009
        /*0334*/ 	.word	0x00000000
        /*0338*/ 	.short	0x010a
        /*033a*/ 	.byte	0x3f
	.zero		1


	//   ....[43]....
        /*033c*/ 	.word	0x00008070
        /*0340*/ 	.word	0x00000006
        /*0344*/ 	.word	0x00000000
        /*0348*/ 	.short	0x010a
        /*034a*/ 	.byte	0x3f
	.zero		1


	//   ....[44]....
        /*034c*/ 	.word	0x00008100
        /*0350*/ 	.word	0x00000009
        /*0354*/ 	.word	0x00000000
        /*0358*/ 	.short	0x010a
        /*035a*/ 	.byte	0x3f
	.zero		1


	//   ....[45]....
        /*035c*/ 	.word	0x00008190
        /*0360*/ 	.word	0x00000008
        /*0364*/ 	.word	0x00000000
        /*0368*/ 	.short	0x010a
        /*036a*/ 	.byte	0x3f
	.zero		1


	//   ....[46]....
        /*036c*/ 	.word	0x00008220
        /*0370*/ 	.word	0x0000000b
        /*0374*/ 	.word	0x00000000
        /*0378*/ 	.short	0x010a
        /*037a*/ 	.byte	0x3f
	.zero		1


	//   ....[47]....
        /*037c*/ 	.word	0x000082b0
        /*0380*/ 	.word	0x00000003
        /*0384*/ 	.word	0x00000000
        /*0388*/ 	.short	0x010a
        /*038a*/ 	.byte	0x3f
	.zero		1


	//   ....[48]....
        /*038c*/ 	.word	0x00008320
        /*0390*/ 	.word	0x00000013
        /*0394*/ 	.word	0xfffffff8
        /*0398*/ 	.short	0x010a
        /*039a*/ 	.byte	0x3f
	.zero		1


	//   ....[49]....
        /*039c*/ 	.word	0x00008380
        /*03a0*/ 	.word	0x00000015
        /*03a4*/ 	.word	0x00000000
        /*03a8*/ 	.short	0x010a
        /*03aa*/ 	.byte	0x3f
	.zero		1


	//   ....[50]....
        /*03ac*/ 	.word	0x000083e0
        /*03b0*/ 	.word	0x00000013
        /*03b4*/ 	.word	0x00000008
        /*03b8*/ 	.short	0x010a
        /*03ba*/ 	.byte	0x3f
	.zero		1


	//   ....[51]....
        /*03bc*/ 	.word	0x000084b0
        /*03c0*/ 	.word	0x00000012
        /*03c4*/ 	.word	0x00000058
        /*03c8*/ 	.short	0x010a
        /*03ca*/ 	.byte	0x3f
	.zero		1


	//   ....[52]....
        /*03cc*/ 	.word	0x00008590
        /*03d0*/ 	.word	0x00000005
        /*03d4*/ 	.word	0x00000000
        /*03d8*/ 	.short	0x010a
        /*03da*/ 	.byte	0x3f
	.zero		1


	//   ....[53]....
        /*03dc*/ 	.word	0x000085e0
        /*03e0*/ 	.word	0x00000007
        /*03e4*/ 	.word	0x00000000
        /*03e8*/ 	.short	0x010a
        /*03ea*/ 	.byte	0x3f
	.zero		1


	//   ....[54]....
        /*03ec*/ 	.word	0x00008630
        /*03f0*/ 	.word	0x00000006
        /*03f4*/ 	.word	0x00000000
        /*03f8*/ 	.short	0x010a
        /*03fa*/ 	.byte	0x3f
	.zero		1


	//   ....[55]....
        /*03fc*/ 	.word	0x00008680
        /*0400*/ 	.word	0x00000009
        /*0404*/ 	.word	0x00000000
        /*0408*/ 	.short	0x010a
        /*040a*/ 	.byte	0x3f
	.zero		1


	//   ....[56]....
        /*040c*/ 	.word	0x000086d0
        /*0410*/ 	.word	0x00000006
        /*0414*/ 	.word	0x00000000
        /*0418*/ 	.short	0x010a
        /*041a*/ 	.byte	0x3f
	.zero		1


	//   ....[57]....
        /*041c*/ 	.word	0x00008720
        /*0420*/ 	.word	0x00000009
        /*0424*/ 	.word	0x00000000
        /*0428*/ 	.short	0x010a
        /*042a*/ 	.byte	0x3f
	.zero		1


	//   ....[58]....
        /*042c*/ 	.word	0x00008770
        /*0430*/ 	.word	0x00000006
        /*0434*/ 	.word	0x00000000
        /*0438*/ 	.short	0x010a
        /*043a*/ 	.byte	0x3f
	.zero		1


	//   ....[59]....
        /*043c*/ 	.word	0x000087c0
        /*0440*/ 	.word	0x00000009
        /*0444*/ 	.word	0x00000000
        /*0448*/ 	.short	0x010a
        /*044a*/ 	.byte	0x3f
	.zero		1


	//   ....[60]....
        /*044c*/ 	.word	0x00008810
        /*0450*/ 	.word	0x00000008
        /*0454*/ 	.word	0x00000000
        /*0458*/ 	.short	0x010a
        /*045a*/ 	.byte	0x3f
	.zero		1


	//   ....[61]....
        /*045c*/ 	.word	0x00008860
        /*0460*/ 	.word	0x0000000b
        /*0464*/ 	.word	0x00000000
        /*0468*/ 	.short	0x010a
        /*046a*/ 	.byte	0x3f
	.zero		1


	//----- nvinfo : EIATTR_NUM_MBARRIERS
	.align		4
.L_28:
        /*046c*/ 	.byte	0x03, 0x38
        /*046e*/ 	.short	0x001c


	//----- nvinfo : EIATTR_EXIT_INSTR_OFFSETS
	.align		4
        /*0470*/ 	.byte	0x04, 0x1c
        /*0472*/ 	.short	(.L_30 - .L_29)


	//   ....[0]....
.L_29:
        /*0474*/ 	.word	0x00001290


	//   ....[1]....
        /*0478*/ 	.word	0x000012f0


	//   ....[2]....
        /*047c*/ 	.word	0x00006ea0


	//   ....[3]....
        /*0480*/ 	.word	0x00006ed0


	//   ....[4]....
        /*0484*/ 	.word	0x00008300


	//----- nvinfo : EIATTR_MAX_THREADS
	.align		4
.L_30:
        /*0488*/ 	.byte	0x04, 0x05
        /*048a*/ 	.short	(.L_32 - .L_31)
.L_31:
        /*048c*/ 	.word	0x00000180
        /*0490*/ 	.word	0x00000001
        /*0494*/ 	.word	0x00000001


	//----- nvinfo : EIATTR_CRS_STACK_SIZE
	.align		4
.L_32:
        /*0498*/ 	.byte	0x04, 0x1e
        /*049a*/ 	.short	(.L_34 - .L_33)
.L_33:
        /*049c*/ 	.word	0x00000000


	//----- nvinfo : EIATTR_CBANK_PARAM_SIZE
	.align		4
.L_34:
        /*04a0*/ 	.byte	0x03, 0x19
        /*04a2*/ 	.short	0x0570


	//----- nvinfo : EIATTR_PARAM_CBANK
	.align		4
        /*04a4*/ 	.byte	0x04, 0x0a
        /*04a6*/ 	.short	(.L_36 - .L_35)
	.align		4
.L_35:
        /*04a8*/ 	.word	index@(.nv.constant0._ZN7cutlass13device_kernelINS_4gemm6kernel13GemmUniversalIN4cute5tupleIJiiiiEEENS1_10collective13CollectiveMmaINS1_40MainloopSm90TmaGmmaWarpSpecializedSparseILi11ENS5_IJNS4_1CILi1EEESB_SB_EEENS1_32KernelTmaWarpSpecializedPingpongEEENS5_IJNSA_ILi64EEENSA_ILi128EEESF_EEENS_10bfloat16_tENS5_IJNS4_6LayoutINS5_IJiNS5_IJNSA_ILi2EEEiEEEiEEENS5_IJlNS5_IJSB_SK_EEElEEEEENSJ_INS5_IJNS5_IJNS5_IJNSA_ILi8EEESK_NSA_ILi4EEEEEEiEEENS5_IJNS5_IJNSA_ILi16EEESK_SK_EEEiEEEiEEENS5_IJNS5_IJNS5_IJSF_SU_NSA_ILi1024EEEEEENSA_ILi4096EEEEEENS5_IJNS5_IJSB_NSA_ILi512EEENSA_ILi32EEEEEElEEElEEEEEEEESI_NS5_IJlSB_lEEENS4_8TiledMMAINS4_8MMA_AtomIJNS4_4SM904GMMA6SPARSE29GMMA_64x128x32_F32BF16BF16_SSILNS1D_5MajorE0ELS1G_0ELNS1D_7ScaleInE1ELS1H_1ELNS1D_9SparseSelE0EEEEEENSJ_ISC_NS5_IJNSA_ILi0EEES1L_S1L_EEEEENS5_IJNS4_10UnderscoreES1O_S1O_EEEEENS4_13SM90_TMA_LOADENS4_14ComposedLayoutINS4_7SwizzleILi2ELi4ELi3EEENS4_25smem_sparse_ptr_flag_bitsILi2ELi16EEENSJ_INS5_IJNS5_IJSB_SQ_EEENS5_IJSK_S13_EEEEEENS5_IJNS5_IJS1L_SF_EEESN_EEEEEEEvNS4_8identityES1R_NS1S_INS1T_ILi3ELi4ELi3EEENS4_18smem_ptr_flag_bitsILi16EEENSJ_INS5_IJSQ_SF_EEENS5_IJSF_SB_EEEEEEEvS24_EENS_8epilogue10collective6detail29Sm90TmaWarpSpecializedAdapterINS2E_15DefaultEpilogueIfNS5_IJSB_llEEES2I_NS2D_6thread17LinearCombinationIfLi1EffLNS2J_9ScaleType4KindE0ELNS_15FloatRoundStyleE2EfEENS1_15EpilogueDefaultEEEEEvvEEEEvNT_6ParamsE)
        /*04ac*/ 	.short	0x0210
        /*04ae*/ 	.short	0x0570


	//----- nvinfo : EIATTR_SW_WAR
	.align		4
.L_36:
        /*04b0*/ 	.byte	0x04, 0x36
        /*04b2*/ 	.short	(.L_38 - .L_37)
.L_37:
        /*04b4*/ 	.word	0x00000008
.L_38:


//--------------------- .nv.callgraph             --------------------------
	.section	.nv.callgraph,"",@"SHT_CUDA_CALLGRAPH"
	.align	4
	.sectionentsize	8
	.align		4
        /*0000*/ 	.word	0x00000000
	.align		4
        /*0004*/ 	.word	0xffffffff
	.align		4
        /*0008*/ 	.word	0x00000000
	.align		4
        /*000c*/ 	.word	0xfffffffe
	.align		4
        /*0010*/ 	.word	0x00000000
	.align		4
        /*0014*/ 	.word	0xfffffffd
	.align		4
        /*0018*/ 	.word	0x00000000
	.align		4
        /*001c*/ 	.word	0xfffffffc


//--------------------- .nv.constant4             --------------------------
	.section	.nv.constant4,"a",@progbits
	.align	8
	.align		8
.nv.constant4:
        /*0000*/ 	.dword	_ZN39_INTERNAL_64b486b5_4_k_cu_ac4581d0_33624cuda3std3__45__cpo5beginE
	.align		8
        /*0008*/ 	.dword	_ZN39_INTERNAL_64b486b5_4_k_cu_ac4581d0_33624cuda3std3__45__cpo3endE
	.align		8
        /*0010*/ 	.dword	_ZN39_INTERNAL_64b486b5_4_k_cu_ac4581d0_33624cuda3std3__45__cpo6cbeginE
	.align		8
        /*0018*/ 	.dword	_ZN39_INTERNAL_64b486b5_4_k_cu_ac4581d0_33624cuda3std3__45__cpo4cendE
	.align		8
        /*0020*/ 	.dword	_ZN39_INTERNAL_64b486b5_4_k_cu_ac4581d0_33624cuda3std3__441_GLOBAL__N__64b486b5_4_k_cu_ac4581d0_33626ignoreE
	.align		8
        /*0028*/ 	.dword	_ZN39_INTERNAL_64b486b5_4_k_cu_ac4581d0_33624cuda3std3__419piecewise_constructE
	.align		8
        /*0030*/ 	.dword	_ZN39_INTERNAL_64b486b5_4_k_cu_ac4581d0_33624cuda3std3__48in_placeE
	.align		8
        /*0038*/ 	.dword	_ZN39_INTERNAL_64b486b5_4_k_cu_ac4581d0_33624cuda3std6ranges3__45__cpo4swapE
	.align		8
        /*0040*/ 	.dword	_ZN39_INTERNAL_64b486b5_4_k_cu_ac4581d0_33624cuda3std6ranges3__45__cpo9iter_moveE
	.align		8
        /*0048*/ 	.dword	_ZN39_INTERNAL_64b486b5_4_k_cu_ac4581d0_33624cute7productE
	.align		8
        /*0050*/ 	.dword	_ZN39_INTERNAL_64b486b5_4_k_cu_ac4581d0_33624cute1_E


//--------------------- .text._ZN7cutlass13device_kernelINS_4gemm6kernel13GemmUniversalIN4cute5tupleIJiiiiEEENS1_10collective13CollectiveMmaINS1_40MainloopSm90TmaGmmaWarpSpecializedSparseILi11ENS5_IJNS4_1CILi1EEESB_SB_EEENS1_32KernelTmaWarpSpecializedPingpongEEENS5_IJNSA_ILi64EEENSA_ILi128EEESF_EEENS_10bfloat16_tENS5_IJNS4_6LayoutINS5_IJiNS5_IJNSA_ILi2EEEiEEEiEEENS5_IJlNS5_IJSB_SK_EEElEEEEENSJ_INS5_IJNS5_IJNS5_IJNSA_ILi8EEESK_NSA_ILi4EEEEEEiEEENS5_IJNS5_IJNSA_ILi16EEESK_SK_EEEiEEEiEEENS5_IJNS5_IJNS5_IJSF_SU_NSA_ILi1024EEEEEENSA_ILi4096EEEEEENS5_IJNS5_IJSB_NSA_ILi512EEENSA_ILi32EEEEEElEEElEEEEEEEESI_NS5_IJlSB_lEEENS4_8TiledMMAINS4_8MMA_AtomIJNS4_4SM904GMMA6SPARSE29GMMA_64x128x32_F32BF16BF16_SSILNS1D_5MajorE0ELS1G_0ELNS1D_7ScaleInE1ELS1H_1ELNS1D_9SparseSelE0EEEEEENSJ_ISC_NS5_IJNSA_ILi0EEES1L_S1L_EEEEENS5_IJNS4_10UnderscoreES1O_S1O_EEEEENS4_13SM90_TMA_LOADENS4_14ComposedLayoutINS4_7SwizzleILi2ELi4ELi3EEENS4_25smem_sparse_ptr_flag_bitsILi2ELi16EEENSJ_INS5_IJNS5_IJSB_SQ_EEENS5_IJSK_S13_EEEEEENS5_IJNS5_IJS1L_SF_EEESN_EEEEEEEvNS4_8identityES1R_NS1S_INS1T_ILi3ELi4ELi3EEENS4_18smem_ptr_flag_bitsILi16EEENSJ_INS5_IJSQ_SF_EEENS5_IJSF_SB_EEEEEEEvS24_EENS_8epilogue10collective6detail29Sm90TmaWarpSpecializedAdapterINS2E_15DefaultEpilogueIfNS5_IJSB_llEEES2I_NS2D_6thread17LinearCombinationIfLi1EffLNS2J_9ScaleType4KindE0ELNS_15FloatRoundStyleE2EfEENS1_15EpilogueDefaultEEEEEvvEEEEvNT_6ParamsE --------------------------
	.section	.text._ZN7cutlass13device_kernelINS_4gemm6kernel13GemmUniversalIN4cute5tupleIJiiiiEEENS1_10collective13CollectiveMmaINS1_40MainloopSm90TmaGmmaWarpSpecializedSparseILi11ENS5_IJNS4_1CILi1EEESB_SB_EEENS1_32KernelTmaWarpSpecializedPingpongEEENS5_IJNSA_ILi64EEENSA_ILi128EEESF_EEENS_10bfloat16_tENS5_IJNS4_6LayoutINS5_IJiNS5_IJNSA_ILi2EEEiEEEiEEENS5_IJlNS5_IJSB_SK_EEElEEEEENSJ_INS5_IJNS5_IJNS5_IJNSA_ILi8EEESK_NSA_ILi4EEEEEEiEEENS5_IJNS5_IJNSA_ILi16EEESK_SK_EEEiEEEiEEENS5_IJNS5_IJNS5_IJSF_SU_NSA_ILi1024EEEEEENSA_ILi4096EEEEEENS5_IJNS5_IJSB_NSA_ILi512EEENSA_ILi32EEEEEElEEElEEEEEEEESI_NS5_IJlSB_lEEENS4_8TiledMMAINS4_8MMA_AtomIJNS4_4SM904GMMA6SPARSE29GMMA_64x128x32_F32BF16BF16_SSILNS1D_5MajorE0ELS1G_0ELNS1D_7ScaleInE1ELS1H_1ELNS1D_9SparseSelE0EEEEEENSJ_ISC_NS5_IJNSA_ILi0EEES1L_S1L_EEEEENS5_IJNS4_10UnderscoreES1O_S1O_EEEEENS4_13SM90_TMA_LOADENS4_14ComposedLayoutINS4_7SwizzleILi2ELi4ELi3EEENS4_25smem_sparse_ptr_flag_bitsILi2ELi16EEENSJ_INS5_IJNS5_IJSB_SQ_EEENS5_IJSK_S13_EEEEEENS5_IJNS5_IJS1L_SF_EEESN_EEEEEEEvNS4_8identityES1R_NS1S_INS1T_ILi3ELi4ELi3EEENS4_18smem_ptr_flag_bitsILi16EEENSJ_INS5_IJSQ_SF_EEENS5_IJSF_SB_EEEEEEEvS24_EENS_8epilogue10collective6detail29Sm90TmaWarpSpecializedAdapterINS2E_15DefaultEpilogueIfNS5_IJSB_llEEES2I_NS2D_6thread17LinearCombinationIfLi1EffLNS2J_9ScaleType4KindE0ELNS_15FloatRoundStyleE2EfEENS1_15EpilogueDefaultEEEEEvvEEEEvNT_6ParamsE,"ax",@progbits
	.align	128
.text._ZN7cutlass13device_kernelINS_4gemm6kernel13GemmUniversalIN4cute5tupleIJiiiiEEENS1_10collective13CollectiveMmaINS1_40MainloopSm90TmaGmmaWarpSpecializedSparseILi11ENS5_IJNS4_1CILi1EEESB_SB_EEENS1_32KernelTmaWarpSpecializedPingpongEEENS5_IJNSA_ILi64EEENSA_ILi128EEESF_EEENS_10bfloat16_tENS5_IJNS4_6LayoutINS5_IJiNS5_IJNSA_ILi2EEEiEEEiEEENS5_IJlNS5_IJSB_SK_EEElEEEEENSJ_INS5_IJNS5_IJNS5_IJNSA_ILi8EEESK_NSA_ILi4EEEEEEiEEENS5_IJNS5_IJNSA_ILi16EEESK_SK_EEEiEEEiEEENS5_IJNS5_IJNS5_IJSF_SU_NSA_ILi1024EEEEEENSA_ILi4096EEEEEENS5_IJNS5_IJSB_NSA_ILi512EEENSA_ILi32EEEEEElEEElEEEEEEEESI_NS5_IJlSB_lEEENS4_8TiledMMAINS4_8MMA_AtomIJNS4_4SM904GMMA6SPARSE29GMMA_64x128x32_F32BF16BF16_SSILNS1D_5MajorE0ELS1G_0ELNS1D_7ScaleInE1ELS1H_1ELNS1D_9SparseSelE0EEEEEENSJ_ISC_NS5_IJNSA_ILi0EEES1L_S1L_EEEEENS5_IJNS4_10UnderscoreES1O_S1O_EEEEENS4_13SM90_TMA_LOADENS4_14ComposedLayoutINS4_7SwizzleILi2ELi4ELi3EEENS4_25smem_sparse_ptr_flag_bitsILi2ELi16EEENSJ_INS5_IJNS5_IJSB_SQ_EEENS5_IJSK_S13_EEEEEENS5_IJNS5_IJS1L_SF_EEESN_EEEEEEEvNS4_8identityES1R_NS1S_INS1T_ILi3ELi4ELi3EEENS4_18smem_ptr_flag_bitsILi16EEENSJ_INS5_IJSQ_SF_EEENS5_IJSF_SB_EEEEEEEvS24_EENS_8epilogue10collective6detail29Sm90TmaWarpSpecializedAdapterINS2E_15DefaultEpilogueIfNS5_IJSB_llEEES2I_NS2D_6thread17LinearCombinationIfLi1EffLNS2J_9ScaleType4KindE0ELNS_15FloatRoundStyleE2EfEENS1_15EpilogueDefaultEEEEEvvEEEEvNT_6ParamsE:
        .type           _ZN7cutlass13device_kernelINS_4gemm6kernel13GemmUniversalIN4cute5tupleIJiiiiEEENS1_10collective13CollectiveMmaINS1_40MainloopSm90TmaGmmaWarpSpecializedSparseILi11ENS5_IJNS4_1CILi1EEESB_SB_EEENS1_32KernelTmaWarpSpecializedPingpongEEENS5_IJNSA_ILi64EEENSA_ILi128EEESF_EEENS_10bfloat16_tENS5_IJNS4_6LayoutINS5_IJiNS5_IJNSA_ILi2EEEiEEEiEEENS5_IJlNS5_IJSB_SK_EEElEEEEENSJ_INS5_IJNS5_IJNS5_IJNSA_ILi8EEESK_NSA_ILi4EEEEEEiEEENS5_IJNS5_IJNSA_ILi16EEESK_SK_EEEiEEEiEEENS5_IJNS5_IJNS5_IJSF_SU_NSA_ILi1024EEEEEENSA_ILi4096EEEEEENS5_IJNS5_IJSB_NSA_ILi512EEENSA_ILi32EEEEEElEEElEEEEEEEESI_NS5_IJlSB_lEEENS4_8TiledMMAINS4_8MMA_AtomIJNS4_4SM904GMMA6SPARSE29GMMA_64x128x32_F32BF16BF16_SSILNS1D_5MajorE0ELS1G_0ELNS1D_7ScaleInE1ELS1H_1ELNS1D_9SparseSelE0EEEEEENSJ_ISC_NS5_IJNSA_ILi0EEES1L_S1L_EEEEENS5_IJNS4_10UnderscoreES1O_S1O_EEEEENS4_13SM90_TMA_LOADENS4_14ComposedLayoutINS4_7SwizzleILi2ELi4ELi3EEENS4_25smem_sparse_ptr_flag_bitsILi2ELi16EEENSJ_INS5_IJNS5_IJSB_SQ_EEENS5_IJSK_S13_EEEEEENS5_IJNS5_IJS1L_SF_EEESN_EEEEEEEvNS4_8identityES1R_NS1S_INS1T_ILi3ELi4ELi3EEENS4_18smem_ptr_flag_bitsILi16EEENSJ_INS5_IJSQ_SF_EEENS5_IJSF_SB_EEEEEEEvS24_EENS_8epilogue10collective6detail29Sm90TmaWarpSpecializedAdapterINS2E_15DefaultEpilogueIfNS5_IJSB_llEEES2I_NS2D_6thread17LinearCombinationIfLi1EffLNS2J_9ScaleType4KindE0ELNS_15FloatRoundStyleE2EfEENS1_15EpilogueDefaultEEEEEvvEEEEvNT_6ParamsE,@function
        .size           _ZN7cutlass13device_kernelINS_4gemm6kernel13GemmUniversalIN4cute5tupleIJiiiiEEENS1_10collective13CollectiveMmaINS1_40MainloopSm90TmaGmmaWarpSpecializedSparseILi11ENS5_IJNS4_1CILi1EEESB_SB_EEENS1_32KernelTmaWarpSpecializedPingpongEEENS5_IJNSA_ILi64EEENSA_ILi128EEESF_EEENS_10bfloat16_tENS5_IJNS4_6LayoutINS5_IJiNS5_IJNSA_ILi2EEEiEEEiEEENS5_IJlNS5_IJSB_SK_EEElEEEEENSJ_INS5_IJNS5_IJNS5_IJNSA_ILi8EEESK_NSA_ILi4EEEEEEiEEENS5_IJNS5_IJNSA_ILi16EEESK_SK_EEEiEEEiEEENS5_IJNS5_IJNS5_IJSF_SU_NSA_ILi1024EEEEEENSA_ILi4096EEEEEENS5_IJNS5_IJSB_NSA_ILi512EEENSA_ILi32EEEEEElEEElEEEEEEEESI_NS5_IJlSB_lEEENS4_8TiledMMAINS4_8MMA_AtomIJNS4_4SM904GMMA6SPARSE29GMMA_64x128x32_F32BF16BF16_SSILNS1D_5MajorE0ELS1G_0ELNS1D_7ScaleInE1ELS1H_1ELNS1D_9SparseSelE0EEEEEENSJ_ISC_NS5_IJNSA_ILi0EEES1L_S1L_EEEEENS5_IJNS4_10UnderscoreES1O_S1O_EEEEENS4_13SM90_TMA_LOADENS4_14ComposedLayoutINS4_7SwizzleILi2ELi4ELi3EEENS4_25smem_sparse_ptr_flag_bitsILi2ELi16EEENSJ_INS5_IJNS5_IJSB_SQ_EEENS5_IJSK_S13_EEEEEENS5_IJNS5_IJS1L_SF_EEESN_EEEEEEEvNS4_8identityES1R_NS1S_INS1T_ILi3ELi4ELi3EEENS4_18smem_ptr_flag_bitsILi16EEENSJ_INS5_IJSQ_SF_EEENS5_IJSF_SB_EEEEEEEvS24_EENS_8epilogue10collective6detail29Sm90TmaWarpSpecializedAdapterINS2E_15DefaultEpilogueIfNS5_IJSB_llEEES2I_NS2D_6thread17LinearCombinationIfLi1EffLNS2J_9ScaleType4KindE0ELNS_15FloatRoundStyleE2EfEENS1_15EpilogueDefaultEEEEEvvEEEEvNT_6ParamsE,(.L_x_203 - _ZN7cutlass13device_kernelINS_4gemm6kernel13GemmUniversalIN4cute5tupleIJiiiiEEENS1_10collective13CollectiveMmaINS1_40MainloopSm90TmaGmmaWarpSpecializedSparseILi11ENS5_IJNS4_1CILi1EEESB_SB_EEENS1_32KernelTmaWarpSpecializedPingpongEEENS5_IJNSA_ILi64EEENSA_ILi128EEESF_EEENS_10bfloat16_tENS5_IJNS4_6LayoutINS5_IJiNS5_IJNSA_ILi2EEEiEEEiEEENS5_IJlNS5_IJSB_SK_EEElEEEEENSJ_INS5_IJNS5_IJNS5_IJNSA_ILi8EEESK_NSA_ILi4EEEEEEiEEENS5_IJNS5_IJNSA_ILi16EEESK_SK_EEEiEEEiEEENS5_IJNS5_IJNS5_IJSF_SU_NSA_ILi1024EEEEEENSA_ILi4096EEEEEENS5_IJNS5_IJSB_NSA_ILi512EEENSA_ILi32EEEEEElEEElEEEEEEEESI_NS5_IJlSB_lEEENS4_8TiledMMAINS4_8MMA_AtomIJNS4_4SM904GMMA6SPARSE29GMMA_64x128x32_F32BF16BF16_SSILNS1D_5MajorE0ELS1G_0ELNS1D_7ScaleInE1ELS1H_1ELNS1D_9SparseSelE0EEEEEENSJ_ISC_NS5_IJNSA_ILi0EEES1L_S1L_EEEEENS5_IJNS4_10UnderscoreES1O_S1O_EEEEENS4_13SM90_TMA_LOADENS4_14ComposedLayoutINS4_7SwizzleILi2ELi4ELi3EEENS4_25smem_sparse_ptr_flag_bitsILi2ELi16EEENSJ_INS5_IJNS5_IJSB_SQ_EEENS5_IJSK_S13_EEEEEENS5_IJNS5_IJS1L_SF_EEESN_EEEEEEEvNS4_8identityES1R_NS1S_INS1T_ILi3ELi4ELi3EEENS4_18smem_ptr_flag_bitsILi16EEENSJ_INS5_IJSQ_SF_EEENS5_IJSF_SB_EEEEEEEvS24_EENS_8epilogue10collective6detail29Sm90TmaWarpSpecializedAdapterINS2E_15DefaultEpilogueIfNS5_IJSB_llEEES2I_NS2D_6thread17LinearCombinationIfLi1EffLNS2J_9ScaleType4KindE0ELNS_15FloatRoundStyleE2EfEENS1_15EpilogueDefaultEEEEEvvEEEEvNT_6ParamsE)
        .other          _ZN7cutlass13device_kernelINS_4gemm6kernel13GemmUniversalIN4cute5tupleIJiiiiEEENS1_10collective13CollectiveMmaINS1_40MainloopSm90TmaGmmaWarpSpecializedSparseILi11ENS5_IJNS4_1CILi1EEESB_SB_EEENS1_32KernelTmaWarpSpecializedPingpongEEENS5_IJNSA_ILi64EEENSA_ILi128EEESF_EEENS_10bfloat16_tENS5_IJNS4_6LayoutINS5_IJiNS5_IJNSA_ILi2EEEiEEEiEEENS5_IJlNS5_IJSB_SK_EEElEEEEENSJ_INS5_IJNS5_IJNS5_IJNSA_ILi8EEESK_NSA_ILi4EEEEEEiEEENS5_IJNS5_IJNSA_ILi16EEESK_SK_EEEiEEEiEEENS5_IJNS5_IJNS5_IJSF_SU_NSA_ILi1024EEEEEENSA_ILi4096EEEEEENS5_IJNS5_IJSB_NSA_ILi512EEENSA_ILi32EEEEEElEEElEEEEEEEESI_NS5_IJlSB_lEEENS4_8TiledMMAINS4_8MMA_AtomIJNS4_4SM904GMMA6SPARSE29GMMA_64x128x32_F32BF16BF16_SSILNS1D_5MajorE0ELS1G_0ELNS1D_7ScaleInE1ELS1H_1ELNS1D_9SparseSelE0EEEEEENSJ_ISC_NS5_IJNSA_ILi0EEES1L_S1L_EEEEENS5_IJNS4_10UnderscoreES1O_S1O_EEEEENS4_13SM90_TMA_LOADENS4_14ComposedLayoutINS4_7SwizzleILi2ELi4ELi3EEENS4_25smem_sparse_ptr_flag_bitsILi2ELi16EEENSJ_INS5_IJNS5_IJSB_SQ_EEENS5_IJSK_S13_EEEEEENS5_IJNS5_IJS1L_SF_EEESN_EEEEEEEvNS4_8identityES1R_NS1S_INS1T_ILi3ELi4ELi3EEENS4_18smem_ptr_flag_bitsILi16EEENSJ_INS5_IJSQ_SF_EEENS5_IJSF_SB_EEEEEEEvS24_EENS_8epilogue10collective6detail29Sm90TmaWarpSpecializedAdapterINS2E_15DefaultEpilogueIfNS5_IJSB_llEEES2I_NS2D_6thread17LinearCombinationIfLi1EffLNS2J_9ScaleType4KindE0ELNS_15FloatRoundStyleE2EfEENS1_15EpilogueDefaultEEEEEvvEEEEvNT_6ParamsE,@"STO_CUDA_ENTRY STV_DEFAULT"
_ZN7cutlass13device_kernelINS_4gemm6kernel13GemmUniversalIN4cute5tupleIJiiiiEEENS1_10collective13CollectiveMmaINS1_40MainloopSm90TmaGmmaWarpSpecializedSparseILi11ENS5_IJNS4_1CILi1EEESB_SB_EEENS1_32KernelTmaWarpSpecializedPingpongEEENS5_IJNSA_ILi64EEENSA_ILi128EEESF_EEENS_10bfloat16_tENS5_IJNS4_6LayoutINS5_IJiNS5_IJNSA_ILi2EEEiEEEiEEENS5_IJlNS5_IJSB_SK_EEElEEEEENSJ_INS5_IJNS5_IJNS5_IJNSA_ILi8EEESK_NSA_ILi4EEEEEEiEEENS5_IJNS5_IJNSA_ILi16EEESK_SK_EEEiEEEiEEENS5_IJNS5_IJNS5_IJSF_SU_NSA_ILi1024EEEEEENSA_ILi4096EEEEEENS5_IJNS5_IJSB_NSA_ILi512EEENSA_ILi32EEEEEElEEElEEEEEEEESI_NS5_IJlSB_lEEENS4_8TiledMMAINS4_8MMA_AtomIJNS4_4SM904GMMA6SPARSE29GMMA_64x128x32_F32BF16BF16_SSILNS1D_5MajorE0ELS1G_0ELNS1D_7ScaleInE1ELS1H_1ELNS1D_9SparseSelE0EEEEEENSJ_ISC_NS5_IJNSA_ILi0EEES1L_S1L_EEEEENS5_IJNS4_10UnderscoreES1O_S1O_EEEEENS4_13SM90_TMA_LOADENS4_14ComposedLayoutINS4_7SwizzleILi2ELi4ELi3EEENS4_25smem_sparse_ptr_flag_bitsILi2ELi16EEENSJ_INS5_IJNS5_IJSB_SQ_EEENS5_IJSK_S13_EEEEEENS5_IJNS5_IJS1L_SF_EEESN_EEEEEEEvNS4_8identityES1R_NS1S_INS1T_ILi3ELi4ELi3EEENS4_18smem_ptr_flag_bitsILi16EEENSJ_INS5_IJSQ_SF_EEENS5_IJSF_SB_EEEEEEEvS24_EENS_8epilogue10collective6detail29Sm90TmaWarpSpecializedAdapterINS2E_15DefaultEpilogueIfNS5_IJSB_llEEES2I_NS2D_6thread17LinearCombinationIfLi1EffLNS2J_9ScaleType4KindE0ELNS_15FloatRoundStyleE2EfEENS1_15EpilogueDefaultEEEEEvvEEEEvNT_6ParamsE:
[----:B------:R-:W-:Y:S01]  /*0000*/  LDC R1, c[0x0][0x28] ;  /* 0x00000a00ff017b82 */ /* 0x000fe20000000800 */
[----:B------:R-:W0:Y:S01]  /*0010*/  S2R R10, SR_TID.X ;  /* 0x00000000000a7919 */ /* 0x000e220000002100 */
[----:B------:R-:W-:Y:S01]  /*0020*/  ELECT P0, URZ, PT ;  /* 0x00000000003f782f */ /* 0x000fe20003800000 */
[----:B------:R-:W-:Y:S01]  /*0030*/  BSSY B0, `(.L_x_0) ;  /* 0x0000012000007945 */ /* 0x000fe20003800000 */
[--C-:B0-----:R-:W-:Y:S02]  /*0040*/  SHF.R.U32.HI R0, RZ, 0x5, R10.reuse ;  /* 0x00000005ff007819 */ /* 0x101fe4000001160a */
[----:B------:R-:W-:-:S03]  /*0050*/  SHF.R.U32.HI R4, RZ, 0x7, R10 ;  /* 0x00000007ff047819 */ /* 0x000fc6000001160a */
[----:B------:R-:W0:Y:S04]  /*0060*/  SHFL.IDX PT, R2, R0, RZ, 0x1f ;  /* 0x00001fff00027589 */ /* 0x000e2800000e0000 */
[----:B------:R1:W2:Y:S01]  /*0070*/  SHFL.IDX PT, R5, R4, RZ, 0x1f ;  /* 0x00001fff04057589 */ /* 0x0002a200000e0000 */
[----:B0-----:R-:W-:-:S13]  /*0080*/  ISETP.NE.OR P0, PT, R2, RZ, !P0 ;  /* 0x000000ff0200720c */ /* 0x001fda0004705670 */
[----:B-12---:R-:W-:Y:S05]  /*0090*/  @P0 BRA `(.L_x_1) ;  /* 0x00000000002c0947 */ /* 0x006fea0003800000 */
[----:B------:R-:W-:Y:S02]  /*00a0*/  ULDC.64 UR4, c[0x0][0x198] ;  /* 0x0000660000047ab9 */ /* 0x000fe40000000a00 */
[----:B------:R-:W-:Y:S02]  /*00b0*/  UIADD3 UR6, UP0, UR4, 0xf0, URZ ;  /* 0x000000f004067890 */ /* 0x000fe4000ff1e03f */
[----:B------:R-:W-:Y:S02]  /*00c0*/  UIADD3 UR8, UP1, UR4, 0x1f0, URZ ;  /* 0x000001f004087890 */ /* 0x000fe4000ff3e03f */
[----:B------:R-:W-:Y:S02]  /*00d0*/  UIADD3 UR4, UP2, UR4, 0x2f0, URZ ;  /* 0x000002f004047890 */ /* 0x000fe4000ff5e03f */
[----:B------:R-:W-:Y:S02]  /*00e0*/  UIADD3.X UR7, URZ, UR5, URZ, UP0, !UPT ;  /* 0x000000053f077290 */ /* 0x000fe400087fe43f */
[----:B------:R-:W-:-:S02]  /*00f0*/  UIADD3.X UR9, URZ, UR5, URZ, UP1, !UPT ;  /* 0x000000053f097290 */ /* 0x000fc40008ffe43f */
[----:B------:R-:W-:-:S05]  /*0100*/  UIADD3.X UR5, URZ, UR5, URZ, UP2, !UPT ;  /* 0x000000053f057290 */ /* 0x000fca00097fe43f */
[----:B------:R0:W-:Y:S02]  /*0110*/  UTMACCTL.PF [UR6] ;  /* 0x00000000060079b9 */ /* 0x0001e40008040000 */
[----:B------:R0:W-:Y:S02]  /*0120*/  UTMACCTL.PF [UR8] ;  /* 0x00000000080079b9 */ /* 0x0001e40008040000 */
[----:B------:R0:W-:Y:S02]  /*0130*/  UTMACCTL.PF [UR4] ;  /* 0x00000000040079b9 */ /* 0x0001e40008040000 */
[----:B0-----:R-:W-:Y:S01]  /*0140*/  NOP ;  /* 0x0000000000007918 */ /* 0x001fe20000000000 */
.L_x_1:
[----:B------:R-:W-:Y:S05]  /*0150*/  BSYNC B0 ;  /* 0x0000000000007941 */ /* 0x000fea0003800000 */
.L_x_0:
[----:B------:R-:W0:Y:S02]  /*0160*/  SHFL.IDX PT, R3, R0, RZ, 0x1f ;  /* 0x00001fff00037589 */ /* 0x000e2400000e0000 */
[----:B0-----:R-:W-:-:S13]  /*0170*/  ISETP.NE.AND P0, PT, R3, RZ, PT ;  /* 0x000000ff0300720c */ /* 0x001fda0003f05270 */
[----:B------:R-:W-:Y:S05]  /*0180*/  @P0 BRA `(.L_x_2) ;  /* 0x00000000009c0947 */ /* 0x000fea0003800000 */
[----:B------:R-:W-:Y:S01]  /*0190*/  ELECT P0, URZ, PT ;  /* 0x00000000003f782f */ /* 0x000fe20003800000 */
[----:B------:R-:W-:-:S12]  /*01a0*/  BSSY B0, `(.L_x_2) ;  /* 0x0000025000007945 */ /* 0x000fd80003800000 */
[----:B------:R-:W-:Y:S05]  /*01b0*/  @!P0 BRA `(.L_x_3) ;  /* 0x00000000008c8947 */ /* 0x000fea0003800000 */
[----:B------:R-:W0:Y:S01]  /*01c0*/  S2UR UR8, SR_CgaCtaId ;  /* 0x00000000000879c3 */ /* 0x000e220000008800 */
[----:B------:R-:W-:Y:S01]  /*01d0*/  UMOV UR4, 0x400 ;  /* 0x0000040000047882 */ /* 0x000fe20000000000 */
[----:B------:R-:W-:Y:S01]  /*01e0*/  UMOV UR5, 0x1 ;  /* 0x0000000100057882 */ /* 0x000fe20000000000 */
[----:B------:R-:W-:Y:S02]  /*01f0*/  UMOV UR6, 0x80 ;  /* 0x0000008000067882 */ /* 0x000fe40000000000 */
[----:B------:R-:W-:-:S04]  /*0200*/  UIADD3 UR6, -UR6, 0x100000, URZ ;  /* 0x0010000006067890 */ /* 0x000fc8000fffe13f */
[----:B------:R-:W-:Y:S02]  /*0210*/  USHF.L.U32 UR7, UR6, 0xb, URZ ;  /* 0x0000000b06077899 */ /* 0x000fe4000800063f */
[----:B------:R-:W-:Y:S02]  /*0220*/  USHF.L.U32 UR6, UR6, 0x1, URZ ;  /* 0x0000000106067899 */ /* 0x000fe4000800063f */
[----:B0-----:R-:W-:Y:S02]  /*0230*/  ULEA UR8, UR8, UR4, 0x18 ;  /* 0x0000000408087291 */ /* 0x001fe4000f8ec03f */
[----:B------:R-:W-:-:S04]  /*0240*/  UIADD3 UR4, -UR5, 0x100000, URZ ;  /* 0x0010000005047890 */ /* 0x000fc8000fffe13f */
[----:B------:R-:W-:Y:S02]  /*0250*/  USHF.L.U32 UR5, UR4, 0xb, URZ ;  /* 0x0000000b04057899 */ /* 0x000fe4000800063f */
[----:B------:R-:W-:Y:S01]  /*0260*/  USHF.L.U32 UR4, UR4, 0x1, URZ ;  /* 0x0000000104047899 */ /* 0x000fe2000800063f */
[----:B------:R-:W0:Y:S11]  /*0270*/  FENCE.VIEW.ASYNC.S ;  /* 0x00000000000073c6 */ /* 0x000e360000000000 */
[----:B0-----:R0:W1:Y:S01]  /*0280*/  SYNCS.EXCH.64 URZ, [UR8], UR4 ;  /* 0x00000004083f75b2 */ /* 0x0010620008000100 */
[----:B------:R0:W2:Y:S01]  /*0290*/  SYNCS.EXCH.64 URZ, [UR8+0x58], UR6 ;  /* 0x00005806083f75b2 */ /* 0x0000a20008000100 */
[----:B------:R0:W3:Y:S01]  /*02a0*/  SYNCS.EXCH.64 URZ, [UR8+0x8], UR4 ;  /* 0x00000804083f75b2 */ /* 0x0000e20008000100 */
[----:B------:R0:W4:Y:S01]  /*02b0*/  SYNCS.EXCH.64 URZ, [UR8+0x60], UR6 ;  /* 0x00006006083f75b2 */ /* 0x0001220008000100 */
[----:B------:R0:W0:Y:S01]  /*02c0*/  SYNCS.EXCH.64 URZ, [UR8+0x10], UR4 ;  /* 0x00001004083f75b2 */ /* 0x0000220008000100 */
        /* <DEDUP_REMOVED lines=17> */
[----:B------:R-:W-:Y:S01]  /*03e0*/  NOP ;  /* 0x0000000000007918 */ /* 0x000fe20000000000 */
.L_x_3:
[----:B0-----:R-:W-:Y:S05]  /*03f0*/  BSYNC B0 ;  /* 0x0000000000007941 */ /* 0x001fea0003800000 */
.L_x_2:
[----:B------:R-:W0:Y:S01]  /*0400*/  SHFL.IDX PT, R6, R0, RZ, 0x1f ;  /* 0x00001fff00067589 */ /* 0x000e2200000e0000 */
[----:B------:R-:W-:Y:S01]  /*0410*/  ELECT P0, URZ, PT ;  /* 0x00000000003f782f */ /* 0x000fe20003800000 */
[----:B------:R-:W-:Y:S01]  /*0420*/  NOP ;  /* 0x0000000000007918 */ /* 0x000fe20000000000 */
[----:B------:R-:W-:Y:S01]  /*0430*/  ELECT P1, URZ, PT ;  /* 0x00000000003f782f */ /* 0x000fe20003820000 */
[----:B------:R-:W5:Y:S01]  /*0440*/  SHFL.IDX PT, R3, R0, RZ, 0x1f ;  /* 0x00001fff00037589 */ /* 0x000f6200000e0000 */
[----:B------:R-:W-:Y:S01]  /*0450*/  UMOV UR4, 0x20 ;  /* 0x0000002000047882 */ /* 0x000fe20000000000 */
[----:B------:R-:W-:Y:S01]  /*0460*/  UMOV UR11, 0x80 ;  /* 0x00000080000b7882 */ /* 0x000fe20000000000 */
[----:B------:R-:W-:Y:S01]  /*0470*/  NOP ;  /* 0x0000000000007918 */ /* 0x000fe20000000000 */
[----:B------:R-:W1:Y:S01]  /*0480*/  SHFL.IDX PT, R4, R4, RZ, 0x1f ;  /* 0x00001fff04047589 */ /* 0x000e6200000e0000 */
[C---:B------:R-:W-:Y:S01]  /*0490*/  VIADD R33, R5.reuse, 0xffffffff ;  /* 0xffffffff05217836 */ /* 0x040fe20000000000 */
[----:B------:R-:W-:Y:S01]  /*04a0*/  ULDC.64 UR18, c[0x0][0x208] ;  /* 0x0000820000127ab9 */ /* 0x000fe20000000a00 */
[----:B------:R-:W-:-:S03]  /*04b0*/  ISETP.NE.AND P2, PT, R5, RZ, PT ;  /* 0x000000ff0500720c */ /* 0x000fc60003f45270 */
[----:B------:R-:W-:Y:S02]  /*04c0*/  ISETP.GE.U32.AND P3, PT, R33, 0x2, PT ;  /* 0x000000022100780c */ /* 0x000fe40003f66070 */
[----:B0-----:R-:W-:Y:S02]  /*04d0*/  ISETP.NE.OR P0, PT, R6, RZ, !P0 ;  /* 0x000000ff0600720c */ /* 0x001fe40004705670 */
[----:B-----5:R-:W-:Y:S02]  /*04e0*/  ISETP.NE.OR P1, PT, R3, RZ, !P1 ;  /* 0x000000ff0300720c */ /* 0x020fe40004f25670 */
[----:B------:R-:W-:Y:S02]  /*04f0*/  SHF.R.S32.HI R3, RZ, 0x1f, R2 ;  /* 0x0000001fff037819 */ /* 0x000fe40000011402 */
[----:B-1----:R-:W-:Y:S02]  /*0500*/  R2UR UR12, R4 ;  /* 0x00000000040c72ca */ /* 0x002fe400000e0000 */
[----:B------:R-:W-:-:S05]  /*0510*/  LEA.HI R3, R3, R2, RZ, 0x2 ;  /* 0x0000000203037211 */ /* 0x000fca00078f10ff */
[----:B------:R-:W-:Y:S01]  /*0520*/  VOTEU.ALL UP0, P0 ;  /* 0x00000000003f7886 */ /* 0x000fe20000000000 */
[----:B------:R-:W-:Y:S01]  /*0530*/  LOP3.LUT R3, R3, 0xfffffffc, RZ, 0xc0, !PT ;  /* 0xfffffffc03037812 */ /* 0x000fe200078ec0ff */
[----:B------:R-:W-:-:S03]  /*0540*/  VOTEU.ALL UP1, P1 ;  /* 0x00000000003f7886 */ /* 0x000fc60000820000 */
[----:B------:R-:W0:Y:S01]  /*0550*/  @!UP0 S2UR UR7, SR_CgaCtaId ;  /* 0x00000000000789c3 */ /* 0x000e220000008800 */
[----:B------:R-:W-:Y:S01]  /*0560*/  @!UP0 UMOV UR6, 0x400 ;  /* 0x0000040000068882 */ /* 0x000fe20000000000 */
[----:B------:R-:W-:-:S04]  /*0570*/  @!UP0 UIADD3 UR4, -UR4, 0x100000, URZ ;  /* 0x0010000004048890 */ /* 0x000fc8000fffe13f */
[----:B------:R-:W-:Y:S02]  /*0580*/  @!UP0 USHF.L.U32 UR5, UR4, 0xb, URZ ;  /* 0x0000000b04058899 */ /* 0x000fe4000800063f */
[----:B------:R-:W-:Y:S01]  /*0590*/  @!UP0 USHF.L.U32 UR4, UR4, 0x1, URZ ;  /* 0x0000000104048899 */ /* 0x000fe2000800063f */
[----:B------:R-:W-:Y:S01]  /*05a0*/  IMAD.IADD R20, R2, 0x1, -R3 ;  /* 0x0000000102147824 */ /* 0x000fe200078e0a03 */
[----:B------:R-:W-:Y:S01]  /*05b0*/  @!UP1 UMOV UR9, 0x400 ;  /* 0x0000040000099882 */ /* 0x000fe20000000000 */
[----:B------:R-:W-:Y:S01]  /*05c0*/  VOTEU.ALL UP2, P1 ;  /* 0x00000000003f7886 */ /* 0x000fe20000840000 */
[----:B------:R-:W-:Y:S01]  /*05d0*/  VOTEU.ALL UP3, P1 ;  /* 0x00000000003f7886 */ /* 0x000fe20000860000 */
[----:B------:R-:W-:Y:S01]  /*05e0*/  VOTEU.ALL UP4, P1 ;  /* 0x00000000003f7886 */ /* 0x000fe20000880000 */
[----:B------:R-:W1:Y:S01]  /*05f0*/  @!UP1 S2UR UR10, SR_CgaCtaId ;  /* 0x00000000000a99c3 */ /* 0x000e620000008800 */
[----:B------:R-:W-:Y:S01]  /*0600*/  VOTEU.ALL UP5, P1 ;  /* 0x00000000003f7886 */ /* 0x000fe200008a0000 */
[----:B------:R-:W-:-:S04]  /*0610*/  SHF.R.S32.HI R3, RZ, 0x1f, R10 ;  /* 0x0000001fff037819 */ /* 0x000fc8000001140a */
[----:B------:R-:W-:-:S04]  /*0620*/  LEA.HI R3, R3, R10, RZ, 0x7 ;  /* 0x0000000a03037211 */ /* 0x000fc800078f38ff */
[----:B------:R-:W-:-:S05]  /*0630*/  LOP3.LUT R3, R3, 0xffffff80, RZ, 0xc0, !PT ;  /* 0xffffff8003037812 */ /* 0x000fca00078ec0ff */
[----:B------:R-:W-:Y:S01]  /*0640*/  IMAD.IADD R11, R10, 0x1, -R3 ;  /* 0x000000010a0b7824 */ /* 0x000fe200078e0a03 */
[----:B0-----:R-:W-:Y:S02]  /*0650*/  @!UP0 ULEA UR8, UR7, UR6, 0x18 ;  /* 0x0000000607088291 */ /* 0x001fe4000f8ec03f */
[----:B------:R-:W-:-:S04]  /*0660*/  @!UP1 UIADD3 UR6, -UR11, 0x100000, URZ ;  /* 0x001000000b069890 */ /* 0x000fc8000fffe13f */
[----:B------:R-:W-:Y:S02]  /*0670*/  @!UP1 USHF.L.U32 UR7, UR6, 0xb, URZ ;  /* 0x0000000b06079899 */ /* 0x000fe4000800063f */
[----:B------:R-:W-:Y:S01]  /*0680*/  @!UP1 USHF.L.U32 UR6, UR6, 0x1, URZ ;  /* 0x0000000106069899 */ /* 0x000fe2000800063f */
[----:B------:R-:W-:Y:S01]  /*0690*/  VOTEU.ALL UP0, P0 ;  /* 0x00000000003f7886 */ /* 0x000fe20000000000 */
[----:B-1----:R-:W-:Y:S01]  /*06a0*/  @!UP1 ULEA UR9, UR10, UR9, 0x18 ;  /* 0x000000090a099291 */ /* 0x002fe2000f8ec03f */
[----:B------:R-:W-:Y:S02]  /*06b0*/  VOTEU.ALL UP1, P0 ;  /* 0x00000000003f7886 */ /* 0x000fe40000020000 */
[----:B------:R-:W-:Y:S01]  /*06c0*/  ULDC.64 UR10, c[0x0][0x698] ;  /* 0x0001a600000a7ab9 */ /* 0x000fe20000000a00 */
[----:B------:R-:W-:Y:S01]  /*06d0*/  ISETP.NE.AND P0, PT, R20, 0x3, PT ;  /* 0x000000031400780c */ /* 0x000fe20003f05270 */
[----:B------:R-:W0:Y:S02]  /*06e0*/  FENCE.VIEW.ASYNC.S ;  /* 0x00000000000073c6 */ /* 0x000e240000000000 */
[----:B0-----:R0:W2:Y:S01]  /*06f0*/  @!UP0 SYNCS.EXCH.64 URZ, [UR8+0xe0], UR4 ;  /* 0x0000e004083f85b2 */ /* 0x0010a20008000100 */
[----:B------:R-:W-:-:S02]  /*0700*/  ISETP.NE.U32.AND P1, PT, RZ, UR10, PT ;  /* 0x0000000aff007c0c */ /* 0x000fc4000bf25070 */
[----:B------:R-:W-:Y:S02]  /*0710*/  ISETP.EQ.OR P0, PT, R20, RZ, !P0 ;  /* 0x000000ff1400720c */ /* 0x000fe40004702670 */
[----:B------:R-:W-:Y:S02]  /*0720*/  ISETP.NE.AND.EX P1, PT, RZ, UR11, PT, P1 ;  /* 0x0000000bff007c0c */ /* 0x000fe4000bf25310 */
[----:B------:R-:W-:-:S04]  /*0730*/  ISETP.EQ.AND P0, PT, R5, RZ, P0 ;  /* 0x000000ff0500720c */ /* 0x000fc80000702270 */
[----:B------:R-:W-:-:S04]  /*0740*/  SEL R7, RZ, 0x1, !P0 ;  /* 0x00000001ff077807 */ /* 0x000fc80004000000 */
[----:B------:R-:W-:Y:S01]  /*0750*/  SEL R7, R7, 0x2, P3 ;  /* 0x0000000207077807 */ /* 0x000fe20001800000 */
[----:B------:R0:W2:Y:S01]  /*0760*/  @!UP1 SYNCS.EXCH.64 URZ, [UR8+0xe8], UR4 ;  /* 0x0000e804083f95b2 */ /* 0x0000a20008000100 */
[----:B------:R-:W-:Y:S01]  /*0770*/  NOP ;  /* 0x0000000000007918 */ /* 0x000fe20000000000 */
[----:B------:R0:W2:Y:S01]  /*0780*/  @!UP2 SYNCS.EXCH.64 URZ, [UR9+0xc0], UR6 ;  /* 0x0000c006093fa5b2 */ /* 0x0000a20008000100 */
[----:B------:R0:W2:Y:S01]  /*0790*/  @!UP3 SYNCS.EXCH.64 URZ, [UR9+0xc8], UR6 ;  /* 0x0000c806093fb5b2 */ /* 0x0000a20008000100 */
[----:B------:R0:W2:Y:S01]  /*07a0*/  @!UP4 SYNCS.EXCH.64 URZ, [UR9+0xd0], UR6 ;  /* 0x0000d006093fc5b2 */ /* 0x0000a20008000100 */
[----:B------:R0:W2:Y:S01]  /*07b0*/  @!UP5 SYNCS.EXCH.64 URZ, [UR9+0xd8], UR6 ;  /* 0x0000d806093fd5b2 */ /* 0x0000a20008000100 */
[----:B------:R-:W-:Y:S01]  /*07c0*/  NOP ;  /* 0x0000000000007918 */ /* 0x000fe20000000000 */
[----:B--234-:R-:W-:Y:S06]  /*07d0*/  BAR.SYNC.DEFER_BLOCKING 0x0 ;  /* 0x0000000000007b1d */ /* 0x01cfec0000010000 */
[----:B0-----:R-:W-:Y:S05]  /*07e0*/  @!P1 BRA `(.L_x_4) ;  /* 0x00000000001c9947 */ /* 0x001fea0003800000 */
[----:B------:R-:W0:Y:S02]  /*07f0*/  LDC.64 R2, c[0x0][0x698] ;  /* 0x0001a600ff027b82 */ /* 0x000e240000000a00 */
[----:B0-----:R-:W2:Y:S02]  /*0800*/  LDG.E.64 R2, desc[UR18][R2.64] ;  /* 0x0000001202027981 */ /* 0x001ea4000c1e1b00 */
[----:B--2---:R-:W-:-:S04]  /*0810*/  ISETP.NE.U32.AND P0, PT, R2, RZ, PT ;  /* 0x000000ff0200720c */ /* 0x004fc80003f05070 */
[----:B------:R-:W-:-:S13]  /*0820*/  ISETP.NE.AND.EX P0, PT, R3, RZ, PT, P0 ;  /* 0x000000ff0300720c */ /* 0x000fda0003f05300 */
[----:B------:R-:W-:Y:S05]  /*0830*/  @!P0 BRA `(.L_x_4) ;  /* 0x0000000000088947 */ /* 0x000fea0003800000 */
[----:B------:R2:W5:Y:S01]  /*0840*/  LD.E R12, desc[UR18][R2.64] ;  /* 0x00000012020c7980 */ /* 0x000562000c101900 */
[----:B------:R-:W-:Y:S05]  /*0850*/  BRA `(.L_x_5) ;  /* 0x0000000000207947 */ /* 0x000fea0003800000 */
.L_x_4:
[----:B------:R-:W-:Y:S02]  /*0860*/  ULDC.64 UR4, c[0x0][0x688] ;  /* 0x0001a20000047ab9 */ /* 0x000fe40000000a00 */
[----:B------:R-:W-:-:S04]  /*0870*/  ISETP.NE.U32.AND P0, PT, RZ, UR4, PT ;  /* 0x00000004ff007c0c */ /* 0x000fc8000bf05070 */
[----:B------:R-:W-:-:S13]  /*0880*/  ISETP.NE.AND.EX P0, PT, RZ, UR5, PT, P0 ;  /* 0x00000005ff007c0c */ /* 0x000fda000bf05300 */
[----:B------:R-:W-:Y:S05]  /*0890*/  @!P0 BRA `(.L_x_6) ;  /* 0x00000000000c8947 */ /* 0x000fea0003800000 */
[----:B------:R-:W0:Y:S02]  /*08a0*/  LDC.64 R12, c[0x0][0x688] ;  /* 0x0001a200ff0c7b82 */ /* 0x000e240000000a00 */
[----:B0-----:R0:W5:Y:S01]  /*08b0*/  LDG.E R12, desc[UR18][R12.64] ;  /* 0x000000120c0c7981 */ /* 0x001162000c1e1900 */
[----:B------:R-:W-:Y:S05]  /*08c0*/  BRA `(.L_x_5) ;  /* 0x0000000000047947 */ /* 0x000fea0003800000 */
.L_x_6:
[----:B------:R-:W1:Y:S02]  /*08d0*/  LDC R12, c[0x0][0x680] ;  /* 0x0001a000ff0c7b82 */ /* 0x000e640000000800 */
.L_x_5:
[----:B------:R-:W-:Y:S02]  /*08e0*/  ULDC.64 UR4, c[0x0][0x6a0] ;  /* 0x0001a80000047ab9 */ /* 0x000fe40000000a00 */
[----:B------:R-:W-:-:S04]  /*08f0*/  ISETP.NE.U32.AND P0, PT, RZ, UR4, PT ;  /* 0x00000004ff007c0c */ /* 0x000fc8000bf05070 */
[----:B------:R-:W-:-:S13]  /*0900*/  ISETP.NE.AND.EX P0, PT, RZ, UR5, PT, P0 ;  /* 0x00000005ff007c0c */ /* 0x000fda000bf05300 */
[----:B------:R-:W-:Y:S05]  /*0910*/  @!P0 BRA `(.L_x_7) ;  /* 0x00000000001c8947 */ /* 0x000fea0003800000 */
[----:B--2---:R-:W2:Y:S02]  /*0920*/  LDC.64 R2, c[0x0][0x6a0] ;  /* 0x0001a800ff027b82 */ /* 0x004ea40000000a00 */
[----:B--2---:R-:W2:Y:S02]  /*0930*/  LDG.E.64 R2, desc[UR18][R2.64] ;  /* 0x0000001202027981 */ /* 0x004ea4000c1e1b00 */
[----:B--2---:R-:W-:-:S04]  /*0940*/  ISETP.NE.U32.AND P0, PT, R2, RZ, PT ;  /* 0x000000ff0200720c */ /* 0x004fc80003f05070 */
[----:B------:R-:W-:-:S13]  /*0950*/  ISETP.NE.AND.EX P0, PT, R3, RZ, PT, P0 ;  /* 0x000000ff0300720c */ /* 0x000fda0003f05300 */
[----:B------:R-:W-:Y:S05]  /*0960*/  @!P0 BRA `(.L_x_7) ;  /* 0x0000000000088947 */ /* 0x000fea0003800000 */
[----:B0-----:R4:W5:Y:S01]  /*0970*/  LD.E R13, desc[UR18][R2.64] ;  /* 0x00000012020d7980 */ /* 0x001962000c101900 */
[----:B------:R-:W-:Y:S05]  /*0980*/  BRA `(.L_x_8) ;  /* 0x0000000000207947 */ /* 0x000fea0003800000 */
.L_x_7:
[----:B------:R-:W-:Y:S02]  /*0990*/  ULDC.64 UR4, c[0x0][0x690] ;  /* 0x0001a40000047ab9 */ /* 0x000fe40000000a00 */
[----:B------:R-:W-:-:S04]  /*09a0*/  ISETP.NE.U32.AND P0, PT, RZ, UR4, PT ;  /* 0x00000004ff007c0c */ /* 0x000fc8000bf05070 */
[----:B------:R-:W-:-:S13]  /*09b0*/  ISETP.NE.AND.EX P0, PT, RZ, UR5, PT, P0 ;  /* 0x00000005ff007c0c */ /* 0x000fda000bf05300 */
[----:B------:R-:W-:Y:S05]  /*09c0*/  @!P0 BRA `(.L_x_9) ;  /* 0x00000000000c8947 */ /* 0x000fea0003800000 */
[----:B--2---:R-:W0:Y:S02]  /*09d0*/  LDC.64 R2, c[0x0][0x690] ;  /* 0x0001a400ff027b82 */ /* 0x004e240000000a00 */
[----:B0-----:R3:W5:Y:S01]  /*09e0*/  LDG.E R13, desc[UR18][R2.64] ;  /* 0x00000012020d7981 */ /* 0x001762000c1e1900 */
[----:B------:R-:W-:Y:S05]  /*09f0*/  BRA `(.L_x_8) ;  /* 0x0000000000047947 */ /* 0x000fea0003800000 */
.L_x_9:
[----:B0-----:R-:W0:Y:S02]  /*0a00*/  LDC R13, c[0x0][0x684] ;  /* 0x0001a100ff0d7b82 */ /* 0x001e240000000800 */
.L_x_8:
[----:B------:R-:W1:Y:S01]  /*0a10*/  LDC R0, c[0x0][0x75c] ;  /* 0x0001d700ff007b82 */ /* 0x000e620000000800 */
[----:B------:R-:W2:Y:S01]  /*0a20*/  S2R R21, SR_CTAID.Y ;  /* 0x0000000000157919 */ /* 0x000ea20000002600 */
[----:B------:R-:W-:Y:S01]  /*0a30*/  ULDC UR8, c[0x0][0x604] ;  /* 0x0001810000087ab9 */ /* 0x000fe20000000800 */
[----:B------:R-:W-:Y:S01]  /*0a40*/  ISETP.NE.AND P0, PT, R5, 0x2, PT ;  /* 0x000000020500780c */ /* 0x000fe20003f05270 */
[----:B------:R-:W-:Y:S01]  /*0a50*/  UIADD3 UR8, UR8, 0x1f, URZ ;  /* 0x0000001f08087890 */ /* 0x000fe2000fffe03f */
[----:B------:R-:W0:Y:S01]  /*0a60*/  S2R R14, SR_CTAID.X ;  /* 0x00000000000e7919 */ /* 0x000e220000002500 */
[----:B------:R-:W-:Y:S01]  /*0a70*/  UMOV UR5, URZ ;  /* 0x0000003f00057c82 */ /* 0x000fe20008000000 */
[----:B------:R-:W-:Y:S01]  /*0a80*/  UMOV UR4, URZ ;  /* 0x0000003f00047c82 */ /* 0x000fe20008000000 */
[----:B------:R-:W-:Y:S01]  /*0a90*/  USHF.R.S32.HI UR9, URZ, 0x1f, UR8 ;  /* 0x0000001f3f097899 */ /* 0x000fe20008011408 */
[----:B------:R-:W-:-:S03]  /*0aa0*/  ULDC.64 UR10, c[0x0][0x750] ;  /* 0x0001d400000a7ab9 */ /* 0x000fc60000000a00 */
[----:B------:R-:W-:Y:S01]  /*0ab0*/  ULEA.HI UR9, UR9, UR8, URZ, 0x5 ;  /* 0x0000000809097291 */ /* 0x000fe2000f8f283f */
[----:B-1----:R-:W-:-:S13]  /*0ac0*/  ISETP.NE.AND P3, PT, R0, 0x1, PT ;  /* 0x000000010000780c */ /* 0x002fda0003f65270 */
[----:B------:R-:W0:Y:S01]  /*0ad0*/  @P3 LDC R15, c[0x0][0x10] ;  /* 0x00000400ff0f3b82 */ /* 0x000e220000000800 */
[----:B--234-:R-:W-:Y:S02]  /*0ae0*/  @P3 IMAD.MOV.U32 R2, RZ, RZ, R21 ;  /* 0x000000ffff023224 */ /* 0x01cfe400078e0015 */
[----:B------:R-:W-:Y:S02]  /*0af0*/  @P3 IMAD.MOV.U32 R3, RZ, RZ, RZ ;  /* 0x000000ffff033224 */ /* 0x000fe400078e00ff */
[----:B------:R-:W-:-:S03]  /*0b00*/  @P3 IMAD.MOV.U32 R5, RZ, RZ, RZ ;  /* 0x000000ffff053224 */ /* 0x000fc600078e00ff */
[----:B------:R-:W1:Y:S01]  /*0b10*/  @!P3 LDC R9, c[0x0][0xc] ;  /* 0x00000300ff09bb82 */ /* 0x000e620000000800 */
[----:B------:R-:W-:Y:S01]  /*0b20*/  ULDC UR6, c[0x0][0xc] ;  /* 0x0000030000067ab9 */ /* 0x000fe20000000800 */
[----:B------:R-:W-:Y:S02]  /*0b30*/  ULDC UR7, c[0x0][0x10] ;  /* 0x0000040000077ab9 */ /* 0x000fe40000000800 */
[----:B------:R-:W-:-:S04]  /*0b40*/  UIMAD.WIDE.U32 UR6, UR6, UR7, URZ ;  /* 0x00000007060672a5 */ /* 0x000fc8000f8e003f */
[----:B------:R-:W2:Y:S01]  /*0b50*/  LDC R8, c[0x0][0x14] ;  /* 0x00000500ff087b82 */ /* 0x000ea20000000800 */
[----:B0-----:R-:W-:-:S04]  /*0b60*/  @P3 IMAD.WIDE.U32 R2, R14, R15, R2 ;  /* 0x0000000f0e023225 */ /* 0x001fc800078e0002 */
[----:B------:R-:W-:Y:S02]  /*0b70*/  IMAD.MOV.U32 R15, RZ, RZ, RZ ;  /* 0x000000ffff0f7224 */ /* 0x000fe400078e00ff */
[----:B------:R-:W-:Y:S02]  /*0b80*/  @P3 IMAD.IADD R3, R3, 0x1, R5 ;  /* 0x0000000103033824 */ /* 0x000fe400078e0205 */
[----:B-1----:R-:W-:-:S04]  /*0b90*/  @!P3 IMAD.WIDE.U32 R4, R9, R21, R14 ;  /* 0x000000150904b225 */ /* 0x002fc800078e000e */
[----:B------:R-:W-:Y:S02]  /*0ba0*/  @!P3 IMAD.MOV.U32 R2, RZ, RZ, R4 ;  /* 0x000000ffff02b224 */ /* 0x000fe400078e0004 */
[----:B------:R-:W-:Y:S02]  /*0bb0*/  @!P3 IMAD.MOV.U32 R3, RZ, RZ, R5 ;  /* 0x000000ffff03b224 */ /* 0x000fe400078e0005 */
[C---:B--2---:R-:W-:Y:S02]  /*0bc0*/  IMAD R17, R8.reuse, UR7, RZ ;  /* 0x0000000708117c24 */ /* 0x044fe4000f8e02ff */
[----:B------:R-:W-:Y:S01]  /*0bd0*/  IMAD.WIDE.U32 R8, R8, UR6, RZ ;  /* 0x0000000608087c25 */ /* 0x000fe2000f8e00ff */
[----:B------:R-:W-:-:S03]  /*0be0*/  USHF.R.S32.HI UR6, URZ, 0x5, UR9 ;  /* 0x000000053f067899 */ /* 0x000fc60008011409 */
[----:B------:R-:W-:Y:S01]  /*0bf0*/  IMAD.IADD R0, R9, 0x1, R17 ;  /* 0x0000000109007824 */ /* 0x000fe200078e0211 */
[----:B------:R-:W-:Y:S08]  /*0c00*/  @P0 BRA `(.L_x_10) ;  /* 0x0000000000200947 */ /* 0x000ff00003800000 */
[----:B------:R-:W-:Y:S01]  /*0c10*/  UISETP.GE.U32.AND UP0, UPT, UR6, 0xb, UPT ;  /* 0x0000000b0600788c */ /* 0x000fe2000bf06070 */
[----:B------:R-:W-:Y:S01]  /*0c20*/  IADD3 R2, P0, R2, R8, RZ ;  /* 0x0000000802027210 */ /* 0x000fe20007f1e0ff */
[----:B------:R-:W-:-:S04]  /*0c30*/  UIMAD.WIDE.U32 UR4, UR6, -0x45d1745d, URZ ;  /* 0xba2e8ba3060478a5 */ /* 0x000fc8000f8e003f */
[----:B------:R-:W-:Y:S01]  /*0c40*/  USHF.R.U32.HI UR5, URZ, 0x3, UR5 ;  /* 0x000000033f057899 */ /* 0x000fe20008011605 */
[----:B------:R-:W-:Y:S02]  /*0c50*/  IMAD.X R3, R0, 0x1, R3, P0 ;  /* 0x0000000100037824 */ /* 0x000fe400000e0603 */
[----:B------:R-:W-:Y:S02]  /*0c60*/  UMOV UR4, URZ ;  /* 0x0000003f00047c82 */ /* 0x000fe40008000000 */
[----:B------:R-:W-:Y:S02]  /*0c70*/  @UP0 ULOP3.LUT UR4, UR5, 0x1, URZ, 0xc0, !UPT ;  /* 0x0000000105040892 */ /* 0x000fe4000f8ec03f */
[----:B------:R-:W-:-:S12]  /*0c80*/  UIMAD UR5, UR5, -0xb, UR6 ;  /* 0xfffffff5050578a4 */ /* 0x000fd8000f8e0206 */
.L_x_10:
[----:B------:R-:W-:Y:S01]  /*0c90*/  ISETP.GE.U32.AND P0, PT, R2, UR10, PT ;  /* 0x0000000a02007c0c */ /* 0x000fe2000bf06070 */
[----:B------:R-:W-:Y:S01]  /*0ca0*/  IMAD.MOV.U32 R6, RZ, RZ, -0x1 ;  /* 0xffffffffff067424 */ /* 0x000fe200078e00ff */
[----:B------:R-:W-:Y:S01]  /*0cb0*/  PRMT R16, RZ, 0x7610, R16 ;  /* 0x00007610ff107816 */ /* 0x000fe20000000010 */
[----:B------:R-:W-:Y:S01]  /*0cc0*/  IMAD.MOV.U32 R5, RZ, RZ, -0x1 ;  /* 0xffffffffff057424 */ /* 0x000fe200078e00ff */
[----:B------:R-:W-:Y:S01]  /*0cd0*/  ISETP.GE.U32.AND.EX P0, PT, R3, UR11, PT, P0 ;  /* 0x0000000b03007c0c */ /* 0x000fe2000bf06100 */
[----:B------:R-:W-:-:S12]  /*0ce0*/  IMAD.MOV.U32 R4, RZ, RZ, -0x1 ;  /* 0xffffffffff047424 */ /* 0x000fd800078e00ff */
[----:B------:R-:W-:Y:S05]  /*0cf0*/  @P0 BRA `(.L_x_11) ;  /* 0x00000004005c0947 */ /* 0x000fea0003800000 */
[----:B------:R-:W0:Y:S01]  /*0d00*/  LDC.64 R24, c[0x0][0x728] ;  /* 0x0001ca00ff187b82 */ /* 0x000e220000000a00 */
[----:B------:R-:W-:Y:S02]  /*0d10*/  IMAD.MOV.U32 R4, RZ, RZ, R2 ;  /* 0x000000ffff047224 */ /* 0x000fe400078e0002 */
[----:B------:R-:W-:-:S05]  /*0d20*/  IMAD.MOV.U32 R5, RZ, RZ, R3 ;  /* 0x000000ffff057224 */ /* 0x000fca00078e0003 */
[----:B------:R-:W1:Y:S08]  /*0d30*/  LDC R6, c[0x0][0x730] ;  /* 0x0001cc00ff067b82 */ /* 0x000e700000000800 */
[----:B------:R-:W2:Y:S01]  /*0d40*/  LDC.64 R26, c[0x0][0x720] ;  /* 0x0001c800ff1a7b82 */ /* 0x000ea20000000a00 */
[----:B0-----:R-:W-:-:S04]  /*0d50*/  ISETP.NE.U32.AND P0, PT, R24, RZ, PT ;  /* 0x000000ff1800720c */ /* 0x001fc80003f05070 */
[----:B------:R-:W-:-:S13]  /*0d60*/  ISETP.NE.AND.EX P0, PT, R25, RZ, PT, P0 ;  /* 0x000000ff1900720c */ /* 0x000fda0003f05300 */
[----:B-12---:R-:W-:Y:S05]  /*0d70*/  @!P0 BRA `(.L_x_12) ;  /* 0x0000000000288947 */ /* 0x006fea0003800000 */
[----:B------:R-:W0:Y:S02]  /*0d80*/  LDC R19, c[0x0][0x734] ;  /* 0x0001cd00ff137b82 */ /* 0x000e240000000800 */
[----:B0-----:R-:W-:-:S05]  /*0d90*/  IADD3 R19, P0, R2, R19, RZ ;  /* 0x0000001302137210 */ /* 0x001fca0007f1e0ff */
[----:B------:R-:W-:-:S04]  /*0da0*/  IMAD.X R23, RZ, RZ, R3, P0 ;  /* 0x000000ffff177224 */ /* 0x000fc800000e0603 */
[----:B------:R-:W-:-:S04]  /*0db0*/  IMAD.WIDE.U32 R4, R23, R24, RZ ;  /* 0x0000001817047225 */ /* 0x000fc800078e00ff */
[----:B------:R-:W-:-:S04]  /*0dc0*/  IMAD.WIDE.U32 R16, P0, R19, R25, R4 ;  /* 0x0000001913107225 */ /* 0x000fc80007800004 */
[----:B------:R-:W-:-:S04]  /*0dd0*/  IMAD.WIDE.U32 R4, R19, R24, RZ ;  /* 0x0000001813047225 */ /* 0x000fc800078e00ff */
[----:B------:R-:W-:Y:S01]  /*0de0*/  IMAD.X R19, RZ, RZ, RZ, P0 ;  /* 0x000000ffff137224 */ /* 0x000fe200000e06ff */
[----:B------:R-:W-:Y:S01]  /*0df0*/  IADD3 RZ, P0, R5, R16, RZ ;  /* 0x0000001005ff7210 */ /* 0x000fe20007f1e0ff */
[----:B------:R-:W-:-:S04]  /*0e00*/  IMAD.MOV.U32 R18, RZ, RZ, R17 ;  /* 0x000000ffff127224 */ /* 0x000fc800078e0011 */
[----:B------:R-:W-:-:S08]  /*0e10*/  IMAD.WIDE.U32.X R4, R23, R25, R18, P0 ;  /* 0x0000001917047225 */ /* 0x000fd000000e0412 */
.L_x_12:
[--C-:B------:R-:W-:Y:S01]  /*0e20*/  SHF.R.U64 R32, R4, R6, R5.reuse ;  /* 0x0000000604207219 */ /* 0x100fe20000001205 */
[----:B------:R-:W0:Y:S01]  /*0e30*/  LDC.64 R28, c[0x0][0x740] ;  /* 0x0001d000ff1c7b82 */ /* 0x000e220000000a00 */
[----:B------:R-:W-:Y:S01]  /*0e40*/  I2FP.F32.U32 R4, R14 ;  /* 0x0000000e00047245 */ /* 0x000fe20000201000 */
[----:B------:R-:W-:Y:S01]  /*0e50*/  ULDC UR7, c[0x0][0x150] ;  /* 0x0000540000077ab9 */ /* 0x000fe20000000800 */
[----:B------:R-:W-:Y:S02]  /*0e60*/  SHF.R.U32.HI R5, RZ, R6, R5 ;  /* 0x00000006ff057219 */ /* 0x000fe40000011605 */
[----:B------:R-:W-:Y:S01]  /*0e70*/  IADD3 R17, P0, RZ, -R32, RZ ;  /* 0x80000020ff117210 */ /* 0x000fe20007f1e0ff */
[----:B------:R-:W-:Y:S01]  /*0e80*/  FMUL R6, R4, UR7 ;  /* 0x0000000704067c20 */ /* 0x000fe20008400000 */
[----:B------:R-:W-:Y:S01]  /*0e90*/  ULDC UR7, c[0x0][0x154] ;  /* 0x0000550000077ab9 */ /* 0x000fe20000000800 */
[----:B------:R-:W1:Y:S02]  /*0ea0*/  LDC R18, c[0x0][0x718] ;  /* 0x0001c600ff127b82 */ /* 0x000e640000000800 */
[----:B------:R-:W-:-:S02]  /*0eb0*/  IMAD.X R19, RZ, RZ, ~R5, P0 ;  /* 0x000000ffff137224 */ /* 0x000fc400000e0e05 */
[----:B------:R-:W2:Y:S01]  /*0ec0*/  F2I.U32.TRUNC.NTZ R6, R6 ;  /* 0x0000000600067305 */ /* 0x000ea2000020f000 */
[----:B------:R-:W-:-:S03]  /*0ed0*/  IMAD.WIDE.U32 R4, R17, R26, R2 ;  /* 0x0000001a11047225 */ /* 0x000fc600078e0002 */
[----:B------:R-:W3:Y:S01]  /*0ee0*/  LDC R15, c[0x0][0x144] ;  /* 0x00005100ff0f7b82 */ /* 0x000ee20000000800 */
[----:B------:R-:W-:-:S04]  /*0ef0*/  IMAD R16, R19, R26, RZ ;  /* 0x0000001a13107224 */ /* 0x000fc800078e02ff */
[----:B------:R-:W-:-:S03]  /*0f00*/  IMAD R17, R17, R27, R16 ;  /* 0x0000001b11117224 */ /* 0x000fc600078e0210 */
[----:B------:R-:W4:Y:S01]  /*0f10*/  LDC R22, c[0x0][0x708] ;  /* 0x0001c200ff167b82 */ /* 0x000f220000000800 */
[----:B------:R-:W-:Y:S01]  /*0f20*/  IMAD.IADD R17, R5, 0x1, R17 ;  /* 0x0000000105117824 */ /* 0x000fe200078e0211 */
[----:B0-----:R-:W-:Y:S01]  /*0f30*/  ISETP.NE.U32.AND P0, PT, R28, RZ, PT ;  /* 0x000000ff1c00720c */ /* 0x001fe20003f05070 */
[----:B--2---:R-:W-:-:S03]  /*0f40*/  IMAD.MOV R5, RZ, RZ, -R6 ;  /* 0x000000ffff057224 */ /* 0x004fc600078e0a06 */
[----:B------:R-:W-:Y:S02]  /*0f50*/  ISETP.NE.AND.EX P0, PT, R29, RZ, PT, P0 ;  /* 0x000000ff1d00720c */ /* 0x000fe40003f05300 */
[----:B------:R-:W0:Y:S01]  /*0f60*/  LDC R19, c[0x0][0x758] ;  /* 0x0001d600ff137b82 */ /* 0x000e220000000800 */
[-CC-:B-1----:R-:W-:Y:S02]  /*0f70*/  SHF.R.U64 R26, R4, R18.reuse, R17.reuse ;  /* 0x00000012041a7219 */ /* 0x182fe40000001211 */
[----:B------:R-:W-:Y:S02]  /*0f80*/  I2FP.F32.U32 R4, R21 ;  /* 0x0000001500047245 */ /* 0x000fe40000201000 */
[----:B------:R-:W-:Y:S01]  /*0f90*/  SHF.R.U32.HI R17, RZ, R18, R17 ;  /* 0x00000012ff117219 */ /* 0x000fe20000011611 */
[----:B------:R-:W-:Y:S02]  /*0fa0*/  IMAD.MOV.U32 R18, RZ, RZ, 0x1 ;  /* 0x00000001ff127424 */ /* 0x000fe400078e00ff */
[----:B------:R-:W1:Y:S01]  /*0fb0*/  LDC R24, c[0x0][0x148] ;  /* 0x00005200ff187b82 */ /* 0x000e620000000800 */
[----:B---3--:R-:W-:-:S02]  /*0fc0*/  IMAD R6, R15, R5, R14 ;  /* 0x000000050f067224 */ /* 0x008fc400078e020e */
[----:B------:R-:W-:Y:S01]  /*0fd0*/  FMUL R5, R4, UR7 ;  /* 0x0000000704057c20 */ /* 0x000fe20008400000 */
[----:B------:R-:W-:-:S04]  /*0fe0*/  IMAD.MOV.U32 R4, RZ, RZ, -0x1 ;  /* 0xffffffffff047424 */ /* 0x000fc800078e00ff */
[----:B------:R-:W2:Y:S01]  /*0ff0*/  LDC R25, c[0x0][0x700] ;  /* 0x0001c000ff197b82 */ /* 0x000ea20000000800 */
[-CC-:B----4-:R-:W-:Y:S02]  /*1000*/  SHF.R.U64 R34, R26, R22.reuse, R17.reuse ;  /* 0x000000161a227219 */ /* 0x190fe40000001211 */
[----:B------:R-:W-:Y:S02]  /*1010*/  SHF.R.U32.HI R14, RZ, R22, R17 ;  /* 0x00000016ff0e7219 */ /* 0x000fe40000011611 */
[----:B------:R3:W4:Y:S03]  /*1020*/  F2I.U32.TRUNC.NTZ R22, R5 ;  /* 0x0000000500167305 */ /* 0x000726000020f000 */
[----:B------:R-:W1:Y:S01]  /*1030*/  LDC R27, c[0x0][0x748] ;  /* 0x0001d200ff1b7b82 */ /* 0x000e620000000800 */
[-C--:B0-----:R-:W-:Y:S02]  /*1040*/  SHF.R.U64 R36, R34, R19.reuse, R14 ;  /* 0x0000001322247219 */ /* 0x081fe4000000120e */
[----:B------:R-:W-:-:S02]  /*1050*/  SHF.L.U32 R4, R4, R19, RZ ;  /* 0x0000001304047219 */ /* 0x000fc400000006ff */
[-C--:B------:R-:W-:Y:S02]  /*1060*/  SHF.R.U32.HI R14, RZ, R19.reuse, R14 ;  /* 0x00000013ff0e7219 */ /* 0x080fe4000001160e */
[----:B------:R-:W-:Y:S01]  /*1070*/  SHF.L.U32 R18, R18, R19, RZ ;  /* 0x0000001312127219 */ /* 0x000fe200000006ff */
[----:B------:R-:W0:Y:S01]  /*1080*/  LDC R31, c[0x0][0x738] ;  /* 0x0001ce00ff1f7b82 */ /* 0x000e220000000800 */
[----:B------:R-:W-:Y:S01]  /*1090*/  LOP3.LUT R19, RZ, R4, RZ, 0x33, !PT ;  /* 0x00000004ff137212 */ /* 0x000fe200078e33ff */
[----:B------:R-:W-:Y:S02]  /*10a0*/  IMAD.MOV.U32 R4, RZ, RZ, R36 ;  /* 0x000000ffff047224 */ /* 0x000fe400078e0024 */
[----:B---3--:R-:W-:-:S04]  /*10b0*/  IMAD.MOV.U32 R5, RZ, RZ, R14 ;  /* 0x000000ffff057224 */ /* 0x008fc800078e000e */
[----:B------:R-:W3:Y:S01]  /*10c0*/  LDC R30, c[0x0][0x710] ;  /* 0x0001c400ff1e7b82 */ /* 0x000ee20000000800 */
[----:B----4-:R-:W-:Y:S05]  /*10d0*/  @!P0 BRA `(.L_x_13) ;  /* 0x0000000000288947 */ /* 0x010fea0003800000 */
[----:B------:R-:W4:Y:S02]  /*10e0*/  LDC R17, c[0x0][0x74c] ;  /* 0x0001d300ff117b82 */ /* 0x000f240000000800 */
[----:B----4-:R-:W-:-:S05]  /*10f0*/  IADD3 R17, P0, R36, R17, RZ ;  /* 0x0000001124117210 */ /* 0x010fca0007f1e0ff */
        /* <DEDUP_REMOVED lines=8> */
.L_x_13:
[----:B-1----:R-:W-:Y:S01]  /*1180*/  SHF.R.U64 R4, R4, R27, R5 ;  /* 0x0000001b04047219 */ /* 0x002fe20000001205 */
[----:B--2---:R-:W-:Y:S01]  /*1190*/  VIADD R5, R25, 0xffffffff ;  /* 0xffffffff19057836 */ /* 0x004fe20000000000 */
[----:B------:R-:W-:Y:S01]  /*11a0*/  LOP3.LUT R19, R34, R19, RZ, 0xc0, !PT ;  /* 0x0000001322137212 */ /* 0x000fe200078ec0ff */
[----:B------:R-:W-:Y:S02]  /*11b0*/  IMAD.MOV R22, RZ, RZ, -R22 ;  /* 0x000000ffff167224 */ /* 0x000fe400078e0a16 */
[----:B------:R-:W-:Y:S01]  /*11c0*/  IMAD.MOV R14, RZ, RZ, -R4 ;  /* 0x000000ffff0e7224 */ /* 0x000fe200078e0a04 */
[----:B------:R-:W-:Y:S01]  /*11d0*/  LOP3.LUT R5, R26, R5, RZ, 0xc0, !PT ;  /* 0x000000051a057212 */ /* 0x000fe200078ec0ff */
[----:B------:R-:W-:Y:S02]  /*11e0*/  IMAD R19, R18, R4, R19 ;  /* 0x0000000412137224 */ /* 0x000fe400078e0213 */
[----:B------:R-:W-:Y:S02]  /*11f0*/  @P3 IMAD R6, R24, R22, R21 ;  /* 0x0000001618063224 */ /* 0x000fe400078e0215 */
[----:B0-----:R-:W-:-:S02]  /*1200*/  IMAD R4, R14, R31, R36 ;  /* 0x0000001f0e047224 */ /* 0x001fc400078e0224 */
[----:B---3--:R-:W-:Y:S02]  /*1210*/  IMAD R6, R19, R30, R6 ;  /* 0x0000001e13067224 */ /* 0x008fe400078e0206 */
[----:B------:R-:W-:Y:S02]  /*1220*/  IMAD R15, R4, R25, R5 ;  /* 0x00000019040f7224 */ /* 0x000fe400078e0205 */
[----:B------:R-:W-:Y:S02]  /*1230*/  IMAD.MOV.U32 R16, RZ, RZ, 0x1 ;  /* 0x00000001ff107424 */ /* 0x000fe400078e00ff */
[----:B------:R-:W-:Y:S01]  /*1240*/  IMAD.MOV.U32 R4, RZ, RZ, R32 ;  /* 0x000000ffff047224 */ /* 0x000fe200078e0020 */
[----:B------:R-:W-:Y:S02]  /*1250*/  SEL R5, R15, R6, !P3 ;  /* 0x000000060f057207 */ /* 0x000fe40005800000 */
[----:B------:R-:W-:-:S07]  /*1260*/  SEL R6, R6, R15, !P3 ;  /* 0x0000000f06067207 */ /* 0x000fce0005800000 */
.L_x_11:
[----:B------:R-:W-:Y:S05]  /*1270*/  @!P2 BRA `(.L_x_14) ;  /* 0x0000005c000ca947 */ /* 0x000fea0003800000 */
[----:B------:R-:W-:-:S13]  /*1280*/  ISETP.GT.U32.AND P0, PT, R33, 0x1, PT ;  /* 0x000000012100780c */ /* 0x000fda0003f04070 */
[----:B------:R-:W-:Y:S05]  /*1290*/  @P0 EXIT ;  /* 0x000000000000094d */ /* 0x000fea0003800000 */
.L_x_15:
[----:B------:R-:W-:-:S08]  /*12a0*/  NOP ;  /* 0x0000000000007918 */ /* 0x000fd00000000000 */
[----:B------:R-:W0:Y:S02]  /*12b0*/  USETMAXREG.TRY_ALLOC.CTAPOOL UP0, 0xe8 ;  /* 0x000000e8000079c8 */ /* 0x000e240008000600 */
[----:B0-----:R-:W-:-:S13]  /*12c0*/  PLOP3.LUT P0, PT, PT, PT, UP0, 0x80, 0x0 ;  /* 0x000000000000781c */ /* 0x001fda0003f0f008 */
[----:B------:R-:W-:Y:S05]  /*12d0*/  @!P0 BRA `(.L_x_15) ;  /* 0xfffffffc00f08947 */ /* 0x000fea000383ffff */
[----:B------:R-:W-:-:S13]  /*12e0*/  LOP3.LUT P0, RZ, R16, 0xff, RZ, 0xc0, !PT ;  /* 0x000000ff10ff7812 */ /* 0x000fda000780c0ff */
[----:B------:R-:W-:Y:S05]  /*12f0*/  @!P0 EXIT ;  /* 0x000000000000894d */ /* 0x000fea0003800000 */
[----:B------:R-:W-:Y:S01]  /*1300*/  SHF.R.S32.HI R14, RZ, 0x1f, R11 ;  /* 0x0000001fff0e7819 */ /* 0x000fe2000001140b */
[----:B------:R-:W0:Y:S01]  /*1310*/  S2UR UR8, SR_CgaCtaId ;  /* 0x00000000000879c3 */ /* 0x000e220000008800 */
[----:B------:R-:W-:Y:S01]  /*1320*/  UMOV UR7, 0x400 ;  /* 0x0000040000077882 */ /* 0x000fe20000000000 */
[----:B------:R-:W-:Y:S01]  /*1330*/  UIADD3 UR9, UR12, -0x1, URZ ;  /* 0xffffffff0c097890 */ /* 0x000fe2000fffe03f */
[CC--:B------:R-:W-:Y:S01]  /*1340*/  LEA.HI R15, R14.reuse, R11.reuse, RZ, 0x2 ;  /* 0x0000000b0e0f7211 */ /* 0x0c0fe200078f10ff */
[----:B------:R-:W-:Y:S01]  /*1350*/  ULDC UR16, c[0x0][0x284] ;  /* 0x0000a10000107ab9 */ /* 0x000fe20000000800 */
[----:B------:R-:W-:Y:S01]  /*1360*/  LEA.HI R14, R14, R11, RZ, 0x5 ;  /* 0x0000000b0e0e7211 */ /* 0x000fe200078f28ff */
[----:B------:R-:W-:Y:S01]  /*1370*/  UISETP.NE.AND UP0, UPT, UR9, URZ, UPT ;  /* 0x0000003f0900728c */ /* 0x000fe2000bf05270 */
[--C-:B------:R-:W-:Y:S01]  /*1380*/  SHF.R.S32.HI R10, RZ, 0x2, R15.reuse ;  /* 0x00000002ff0a7819 */ /* 0x100fe2000001140f */
[----:B------:R-:W-:Y:S01]  /*1390*/  USHF.L.U32 UR20, UR6, 0x1, URZ ;  /* 0x0000000106147899 */ /* 0x000fe2000800063f */
[----:B------:R-:W-:Y:S01]  /*13a0*/  SHF.R.S32.HI R17, RZ, 0x1f, R15 ;  /* 0x0000001fff117819 */ /* 0x000fe2000001140f */
[----:B------:R-:W-:Y:S01]  /*13b0*/  USEL UR11, URZ, 0x1, UP0 ;  /* 0x000000013f0b7887 */ /* 0x000fe20008000000 */
[----:B------:R-:W-:-:S02]  /*13c0*/  SHF.R.S32.HI R19, RZ, 0x5, R14 ;  /* 0x00000005ff137819 */ /* 0x000fc4000001140e */
[----:B------:R-:W-:Y:S02]  /*13d0*/  LEA.HI R17, R17, R10, RZ, 0x3 ;  /* 0x0000000a11117211 */ /* 0x000fe400078f18ff */
[----:B------:R-:W-:Y:S01]  /*13e0*/  LOP3.LUT R14, R15, 0xfffffffc, RZ, 0xc0, !PT ;  /* 0xfffffffc0f0e7812 */ /* 0x000fe200078ec0ff */
[----:B------:R-:W-:Y:S01]  /*13f0*/  IMAD.U32 R96, RZ, RZ, UR11 ;  /* 0x0000000bff607e24 */ /* 0x000fe2000f8e00ff */
[----:B------:R-:W-:Y:S02]  /*1400*/  LOP3.LUT R17, R17, 0xfffffff8, RZ, 0xc0, !PT ;  /* 0xfffffff811117812 */ /* 0x000fe400078ec0ff */
[----:B------:R-:W-:-:S03]  /*1410*/  LOP3.LUT R97, R7, 0x1, RZ, 0xfc, !PT ;  /* 0x0000000107617812 */ /* 0x000fc600078efcff */
[----:B------:R-:W-:Y:S01]  /*1420*/  IMAD.IADD R16, R10, 0x1, -R17 ;  /* 0x000000010a107824 */ /* 0x000fe200078e0a11 */
[C---:B------:R-:W-:Y:S01]  /*1430*/  LEA.HI R10, R11.reuse, R11, RZ, 0x1 ;  /* 0x0000000b0b0a7211 */ /* 0x040fe200078f08ff */
[----:B0-----:R-:W-:Y:S01]  /*1440*/  ULEA UR7, UR8, UR7, 0x18 ;  /* 0x0000000708077291 */ /* 0x001fe2000f8ec03f */
[C---:B------:R-:W-:Y:S01]  /*1450*/  IMAD.IADD R17, R11.reuse, 0x1, -R14 ;  /* 0x000000010b117824 */ /* 0x040fe200078e0a0e */
[----:B------:R-:W-:Y:S01]  /*1460*/  USHF.L.U32 UR8, UR9, 0x3, URZ ;  /* 0x0000000309087899 */ /* 0x000fe2000800063f */
[----:B------:R-:W-:Y:S01]  /*1470*/  LOP3.LUT R10, R10, 0x7ffffe, RZ, 0xc0, !PT ;  /* 0x007ffffe0a0a7812 */ /* 0x000fe200078ec0ff */
[----:B------:R-:W-:Y:S02]  /*1480*/  UIADD3 UR9, UR7, 0x180, URZ ;  /* 0x0000018007097890 */ /* 0x000fe4000fffe03f */
[----:B------:R-:W-:Y:S02]  /*1490*/  UIADD3 UR10, UR7, 0xb180, URZ ;  /* 0x0000b180070a7890 */ /* 0x000fe4000fffe03f */
[----:B------:R-:W-:Y:S01]  /*14a0*/  IMAD.IADD R10, R11, 0x1, -R10 ;  /* 0x000000010b0a7824 */ /* 0x000fe200078e0a0a */
[----:B------:R-:W-:-:S02]  /*14b0*/  USHF.R.U32.HI UR9, URZ, 0x4, UR9 ;  /* 0x000000043f097899 */ /* 0x000fc40008011609 */
[----:B------:R-:W-:Y:S01]  /*14c0*/  USHF.R.U32.HI UR10, URZ, 0x4, UR10 ;  /* 0x000000043f0a7899 */ /* 0x000fe2000801160a */
[C---:B------:R-:W-:Y:S01]  /*14d0*/  IMAD R15, R19.reuse, 0x2, R10 ;  /* 0x00000002130f7824 */ /* 0x040fe200078e020a */
[----:B------:R-:W-:Y:S01]  /*14e0*/  UIADD3 UR21, UR7, 0xc0, URZ ;  /* 0x000000c007157890 */ /* 0x000fe2000fffe03f */
[--C-:B------:R-:W-:Y:S01]  /*14f0*/  IMAD R10, R19, 0x10, R16.reuse ;  /* 0x00000010130a7824 */ /* 0x100fe200078e0210 */
[----:B------:R-:W-:Y:S01]  /*1500*/  ULOP3.LUT UR8, UR8, 0x8, URZ, 0xc0, !UPT ;  /* 0x0000000808087892 */ /* 0x000fe2000f8ec03f */
[--C-:B------:R-:W-:Y:S01]  /*1510*/  IMAD R14, R15, 0x8, R16.reuse ;  /* 0x000000080f0e7824 */ /* 0x100fe200078e0210 */
[----:B------:R-:W-:Y:S01]  /*1520*/  ULOP3.LUT UR9, UR9, 0x3fff, URZ, 0xc0, !UPT ;  /* 0x00003fff09097892 */ /* 0x000fe2000f8ec03f */
[----:B------:R-:W-:Y:S01]  /*1530*/  IMAD R15, R19, -0x10, -R16 ;  /* 0xfffffff0130f7824 */ /* 0x000fe200078e0a10 */
[----:B------:R-:W-:Y:S01]  /*1540*/  VIMNMX R16, RZ, UR6, PT ;  /* 0x00000006ff107c48 */ /* 0x000fe2000bfe0100 */
[----:B------:R-:W-:Y:S01]  /*1550*/  IMAD.SHL.U32 R14, R14, 0x40, RZ ;  /* 0x000000400e0e7824 */ /* 0x000fe200078e00ff */
[----:B------:R-:W-:Y:S01]  /*1560*/  ULOP3.LUT UR10, UR10, 0x3fff, URZ, 0xc0, !UPT ;  /* 0x00003fff0a0a7892 */ /* 0x000fe2000f8ec03f */
[----:B------:R-:W-:Y:S01]  /*1570*/  VIADD R15, R15, UR16 ;  /* 0x000000100f0f7c36 */ /* 0x000fe20008000000 */
[----:B------:R-:W-:Y:S01]  /*1580*/  IADD3 R16, -R16, UR6, RZ ;  /* 0x0000000610107c10 */ /* 0x000fe2000fffe1ff */
[----:B------:R-:W-:Y:S01]  /*1590*/  ULEA UR12, UR12, UR21, 0x3 ;  /* 0x000000150c0c7291 */ /* 0x000fe2000f8e183f */
[----:B------:R-:W-:Y:S01]  /*15a0*/  SHF.R.S32.HI R11, RZ, 0x1f, R10 ;  /* 0x0000001fff0b7819 */ /* 0x000fe2000001140a */
[----:B------:R-:W-:Y:S01]  /*15b0*/  ULOP3.LUT UR22, UR8, 0x8, URZ, 0x3c, !UPT ;  /* 0x0000000808167892 */ /* 0x000fe2000f8e3c3f */
[----:B------:R-:W-:Y:S01]  /*15c0*/  SHF.R.S32.HI R14, RZ, 0x3, R14 ;  /* 0x00000003ff0e7819 */ /* 0x000fe2000001140e */
[----:B------:R-:W-:-:S02]  /*15d0*/  ULOP3.LUT UR13, UR8, 0x18, URZ, 0x3c, !UPT ;  /* 0x00000018080d7892 */ /* 0x000fc4000f8e3c3f */
[----:B------:R-:W-:Y:S02]  /*15e0*/  ULOP3.LUT UR14, UR9, 0x10000, URZ, 0xfc, !UPT ;  /* 0x00010000090e7892 */ /* 0x000fe4000f8efc3f */
[----:B------:R-:W-:-:S12]  /*15f0*/  ULOP3.LUT UR15, UR10, 0x10000, URZ, 0xfc, !UPT ;  /* 0x000100000a0f7892 */ /* 0x000fd8000f8efc3f */
.L_x_154:
[----:B------:R-:W-:Y:S01]  /*1600*/  SHF.L.U32 R18, R96, 0x1f, RZ ;  /* 0x0000001f60127819 */ /* 0x000fe200000006ff */
[----:B------:R-:W-:Y:S01]  /*1610*/  IMAD.MOV.U32 R87, RZ, RZ, RZ ;  /* 0x000000ffff577224 */ /* 0x000fe200078e00ff */
[----:B------:R-:W-:Y:S02]  /*1620*/  ISETP.GE.AND P1, PT, R16, 0x1, PT ;  /* 0x000000011000780c */ /* 0x000fe40003f26270 */
[----:B------:R-:W0:Y:S02]  /*1630*/  SYNCS.PHASECHK.TRANS64.TRYWAIT P0, [UR12+-0x8], R18 ;  /* 0xfffff812ff0075a7 */ /* 0x000e24000800014c */
[----:B0-2345:R-:W-:Y:S09]  /*1640*/  @!P0 BRA `(.L_x_16) ;  /* 0x0000006c00308947 */ /* 0x03dff20003800000 */
.L_x_183:
[----:B------:R-:W-:Y:S02]  /*1650*/  CS2R R24, SRZ ;  /* 0x0000000000187805 */ /* 0x000fe4000001ff00 */
[----:B------:R-:W-:Y:S02]  /*1660*/  CS2R R26, SRZ ;  /* 0x00000000001a7805 */ /* 0x000fe4000001ff00 */
[----:B------:R-:W-:Y:S02]  /*1670*/  CS2R R28, SRZ ;  /* 0x00000000001c7805 */ /* 0x000fe4000001ff00 */
[----:B------:R-:W-:Y:S02]  /*1680*/  CS2R R30, SRZ ;  /* 0x00000000001e7805 */ /* 0x000fe4000001ff00 */
[----:B------:R-:W-:Y:S02]  /*1690*/  CS2R R32, SRZ ;  /* 0x0000000000207805 */ /* 0x000fe4000001ff00 */
[----:B------:R-:W-:-:S02]  /*16a0*/  CS2R R34, SRZ ;  /* 0x0000000000227805 */ /* 0x000fc4000001ff00 */
        /* <DEDUP_REMOVED lines=24> */
[----:B------:R-:W-:Y:S01]  /*1830*/  CS2R R84, SRZ ;  /* 0x0000000000547805 */ /* 0x000fe2000001ff00 */
[----:B------:R-:W-:Y:S01]  /*1840*/  IMAD.MOV.U32 R86, RZ, RZ, RZ ;  /* 0x000000ffff567224 */ /* 0x000fe200078e00ff */
[----:B------:R-:W-:Y:S06]  /*1850*/  @!P1 BRA `(.L_x_17) ;  /* 0x0000000000d09947 */ /* 0x000fec0003800000 */
[----:B0-----:R-:W-:Y:S01]  /*1860*/  IMAD.MOV.U32 R18, RZ, RZ, R16 ;  /* 0x000000ffff127224 */ /* 0x001fe200078e0010 */
[----:B------:R-:W-:Y:S01]  /*1870*/  UPLOP3.LUT UP0, UPT, UPT, UPT, UPT, 0x40, 0x0 ;  /* 0x000000000000789c */ /* 0x000fe20003f0e870 */
[----:B------:R-:W-:Y:S01]  /*1880*/  IMAD.U32 R22, RZ, RZ, UR4 ;  /* 0x00000004ff167e24 */ /* 0x000fe2000f8e00ff */
[----:B------:R-:W-:Y:S01]  /*1890*/  UMOV UR16, UR5 ;  /* 0x0000000500107c82 */ /* 0x000fe20008000000 */
[----:B------:R-:W-:-:S08]  /*18a0*/  UMOV UR17, UR5 ;  /* 0x0000000500117c82 */ /* 0x000fd00008000000 */
.L_x_24:
[----:B------:R-:W-:-:S13]  /*18b0*/  ISETP.NE.AND P1, PT, R97, 0x3, PT ;  /* 0x000000036100780c */ /* 0x000fda0003f25270 */
[----:B01----:R-:W-:Y:S05]  /*18c0*/  @!P1 BRA `(.L_x_18) ;  /* 0x0000000000049947 */ /* 0x003fea0003800000 */
[----:B------:R-:W-:Y:S01]  /*18d0*/  BPT.TRAP 0x1 ;  /* 0x000000040000795c */ /* 0x000fe20000300000 */
.L_x_18:
[----:B------:R-:W-:Y:S01]  /*18e0*/  ULEA UR8, UR16, UR7, 0x3 ;  /* 0x0000000710087291 */ /* 0x000fe2000f8e183f */
[----:B------:R-:W-:-:S08]  /*18f0*/  SHF.L.U32 R20, R22, 0x1f, RZ ;  /* 0x0000001f16147819 */ /* 0x000fd000000006ff */
[----:B------:R0:W1:Y:S01]  /*1900*/  SYNCS.PHASECHK.TRANS64.TRYWAIT P0, [UR8], R20 ;  /* 0x00000014ff0075a7 */ /* 0x0000620008000148 */
[----:B------:R-:W-:Y:S05]  /*1910*/  @!P1 BRA `(.L_x_19) ;  /* 0x0000000000049947 */ /* 0x000fea0003800000 */
[----:B------:R-:W-:Y:S01]  /*1920*/  BPT.TRAP 0x1 ;  /* 0x000000040000795c */ /* 0x000fe20000300000 */
.L_x_19:
[----:B------:R-:W-:-:S04]  /*1930*/  IMAD.U32 R19, RZ, RZ, UR16 ;  /* 0x00000010ff137e24 */ /* 0x000fc8000f8e00ff */
[----:B------:R-:W-:Y:S01]  /*1940*/  IMAD R19, R19, 0x200, R14 ;  /* 0x0000020013137824 */ /* 0x000fe200078e020e */
[----:B-1----:R-:W-:Y:S06]  /*1950*/  @P0 BRA `(.L_x_20) ;  /* 0x0000000000080947 */ /* 0x002fec0003800000 */
[----:B------:R-:W1:Y:S02]  /*1960*/  SYNCS.PHASECHK.TRANS64.TRYWAIT P0, [UR8], R20 ;  /* 0x00000014ff0075a7 */ /* 0x000e640008000148 */
[----:B-1----:R-:W-:Y:S05]  /*1970*/  @!P0 BRA `(.L_x_21) ;  /* 0x00000068007c8947 */ /* 0x002fea0003800000 */
.L_x_20:
[----:B------:R-:W2:Y:S01]  /*1980*/  LDS.64 R88, [R19+UR7+0x37180] ;  /* 0x0371800713587984 */ /* 0x000ea20008000a00 */
[----:B------:R-:W-:Y:S02]  /*1990*/  ULEA UR8, UR16, UR14, 0x8 ;  /* 0x0000000e10087291 */ /* 0x000fe4000f8e403f */
[----:B------:R-:W-:Y:S01]  /*19a0*/  ULEA UR10, UR16, UR15, 0xa ;  /* 0x0000000f100a7291 */ /* 0x000fe2000f8e503f */
[----:B------:R-:W-:Y:S01]  /*19b0*/  UMOV UR9, 0x80000020 ;  /* 0x8000002000097882 */ /* 0x000fe20000000000 */
[----:B------:R-:W-:Y:S01]  /*19c0*/  UMOV UR11, 0x40000040 ;  /* 0x40000040000b7882 */ /* 0x000fe20000000000 */
[----:B--2---:R-:W-:-:S06]  /*19d0*/  WARPGROUP.ARRIVE ;  /* 0x00000000000079c5 */ /* 0x004fcc0000000000 */
[----:B------:R-:W-:Y:S01]  /*19e0*/  HGMMA.SP.64x128x32.F32.BF16 R24, gdesc[UR8], R24, UP0, R88, 0x0 ;  /* 0x09e05800081879f0 */ /* 0x000fe2000bf01a18 */
[----:B------:R-:W-:Y:S02]  /*19f0*/  UIADD3 UR8, UR8, 0x2, URZ ;  /* 0x0000000208087890 */ /* 0x000fe4000fffe03f */
[----:B------:R-:W-:Y:S01]  /*1a00*/  UIADD3 UR10, UR10, 0x4, URZ ;  /* 0x000000040a0a7890 */ /* 0x000fe2000fffe03f */
[----:B------:R-:W-:Y:S01]  /*1a10*/  UMOV UR9, 0x80000020 ;  /* 0x8000002000097882 */ /* 0x000fe20000000000 */
[----:B------:R-:W-:-:S11]  /*1a20*/  UMOV UR11, 0x40000040 ;  /* 0x40000040000b7882 */ /* 0x000fd60000000000 */
[----:B------:R-:W-:Y:S03]  /*1a30*/  HGMMA.SP.64x128x32.F32.BF16 R24, gdesc[UR8], R24, R89, 0x0, gsb0 ;  /* 0x09e05900081879f0 */ /* 0x000fe60008001a18 */
[----:B------:R-:W-:Y:S02]  /*1a40*/  WARPGROUP.DEPBAR.LE gsb0, 0x0 ;  /* 0x00008000000079c5 */ /* 0x000fe40000010000 */
[----:B------:R-:W-:Y:S05]  /*1a50*/  @!P1 BRA `(.L_x_22) ;  /* 0x0000000000049947 */ /* 0x000fea0003800000 */
[----:B------:R-:W-:Y:S01]  /*1a60*/  BPT.TRAP 0x1 ;  /* 0x000000040000795c */ /* 0x000fe20000300000 */
.L_x_22:
[----:B------:R-:W-:Y:S01]  /*1a70*/  ULEA UR8, UR17, UR7, 0x3 ;  /* 0x0000000711087291 */ /* 0x000fe2000f8e183f */
[----:B------:R-:W-:-:S03]  /*1a80*/  ISETP.GT.U32.AND P0, PT, R7, 0x1, PT ;  /* 0x000000010700780c */ /* 0x000fc60003f04070 */
[----:B------:R-:W-:-:S04]  /*1a90*/  UIADD3 UR8, UR8, 0x58, URZ ;  /* 0x0000005808087890 */ /* 0x000fc8000fffe03f */
[----:B------:R-:W-:-:S09]  /*1aa0*/  UPRMT UR8, URZ, 0x654, UR8 ;  /* 0x000006543f087896 */ /* 0x000fd20008000008 */
[----:B------:R-:W-:Y:S01]  /*1ab0*/  SYNCS.ARRIVE.TRANS64.RED.A1T0 RZ, [UR8], RZ ;  /* 0x000000ffffff79a7 */ /* 0x000fe20008100408 */
[----:B------:R-:W-:Y:S05]  /*1ac0*/  @P0 BRA `(.L_x_23) ;  /* 0x0000000000040947 */ /* 0x000fea0003800000 */
[----:B------:R-:W-:Y:S01]  /*1ad0*/  BPT.TRAP 0x1 ;  /* 0x000000040000795c */ /* 0x000fe20000300000 */
.L_x_23:
[----:B------:R-:W-:Y:S01]  /*1ae0*/  UIADD3 UR16, UR16, 0x1, URZ ;  /* 0x0000000110107890 */ /* 0x000fe2000fffe03f */
[C---:B------:R-:W-:Y:S01]  /*1af0*/  ISETP.GT.AND P0, PT, R18.reuse, 0x1, PT ;  /* 0x000000011200780c */ /* 0x040fe20003f04270 */
[----:B------:R-:W-:Y:S01]  /*1b00*/  UIADD3 UR17, UR17, 0x1, URZ ;  /* 0x0000000111117890 */ /* 0x000fe2000fffe03f */
[----:B------:R-:W-:Y:S01]  /*1b10*/  VIADD R18, R18, 0xffffffff ;  /* 0xffffffff12127836 */ /* 0x000fe20000000000 */
[----:B------:R-:W-:Y:S02]  /*1b20*/  UISETP.NE.AND UP0, UPT, UR16, 0xb, UPT ;  /* 0x0000000b1000788c */ /* 0x000fe4000bf05270 */
[----:B------:R-:W-:Y:S02]  /*1b30*/  UISETP.NE.AND UP1, UPT, UR17, 0xb, UPT ;  /* 0x0000000b1100788c */ /* 0x000fe4000bf25270 */
[----:B------:R-:W-:Y:S02]  /*1b40*/  USEL UR8, URZ, 0x1, UP0 ;  /* 0x000000013f087887 */ /* 0x000fe40008000000 */
[----:B------:R-:W-:-:S02]  /*1b50*/  USEL UR16, UR16, URZ, UP0 ;  /* 0x0000003f10107287 */ /* 0x000fc40008000000 */
[----:B------:R-:W-:Y:S02]  /*1b60*/  USEL UR17, UR17, URZ, UP1 ;  /* 0x0000003f11117287 */ /* 0x000fe40008800000 */
[----:B------:R-:W-:Y:S01]  /*1b70*/  UPLOP3.LUT UP0, UPT, UPT, UPT, UPT, 0x80, 0x0 ;  /* 0x000000000000789c */ /* 0x000fe20003f0f070 */
[----:B------:R-:W-:Y:S01]  /*1b80*/  LOP3.LUT R22, R22, UR8, RZ, 0x3c, !PT ;  /* 0x0000000816167c12 */ /* 0x000fe2000f8e3cff */
[----:B------:R-:W-:Y:S09]  /*1b90*/  @P0 BRA `(.L_x_24) ;  /* 0xfffffffc00440947 */ /* 0x000ff2000383ffff */
.L_x_17:
[----:B0-----:R-:W-:Y:S01]  /*1ba0*/  IMAD.U32 R19, RZ, RZ, UR22 ;  /* 0x00000016ff137e24 */ /* 0x001fe2000f8e00ff */
[----:B------:R-:W-:Y:S01]  /*1bb0*/  SHF.L.U32 R18, R96, 0x1f, RZ ;  /* 0x0000001f60127819 */ /* 0x000fe200000006ff */
[----:B------:R-:W-:Y:S01]  /*1bc0*/  UIADD3 UR5, UR5, UR20, URZ ;  /* 0x0000001405057290 */ /* 0x000fe2000fffe03f */
[----:B------:R-:W0:Y:S01]  /*1bd0*/  LDC R22, c[0x0][0x288] ;  /* 0x0000a200ff167b82 */ /* 0x000e220000000800 */
[----:B------:R-:W-:Y:S01]  /*1be0*/  UISETP.GE.U32.AND UP1, UPT, UR20, 0xb, UPT ;  /* 0x0000000b1400788c */ /* 0x000fe2000bf26070 */
[----:B------:R-:W-:Y:S01]  /*1bf0*/  SHF.R.S32.HI R88, RZ, 0x1f, R4 ;  /* 0x0000001fff587819 */ /* 0x000fe20000011404 */
[----:B------:R-:W-:Y:S02]  /*1c00*/  UISETP.GT.U32.AND UP0, UPT, UR5, 0xa, UPT ;  /* 0x0000000a0500788c */ /* 0x000fe4000bf04070 */
[----:B------:R-:W-:Y:S02]  /*1c10*/  UIMAD.WIDE.U32 UR8, UR5, -0x45d1745d, URZ ;  /* 0xba2e8ba3050878a5 */ /* 0x000fe4000f8e003f */
[----:B------:R-:W-:Y:S01]  /*1c20*/  UISETP.LT.U32.AND UP0, UPT, UR20, 0xb, UP0 ;  /* 0x0000000b1400788c */ /* 0x000fe20008701070 */
[----:B------:R2:W-:Y:S01]  /*1c30*/  SYNCS.ARRIVE.TRANS64.A1T0 RZ, [R19+UR21], RZ ;  /* 0x000000ff13ff79a7 */ /* 0x0005e20008100015 */
[----:B------:R-:W-:-:S02]  /*1c40*/  WARPGROUP.DEPBAR.LE gsb0, 0x0 ;  /* 0x00008000000079c5 */ /* 0x000fc40000010000 */
[----:B------:R-:W-:Y:S02]  /*1c50*/  USEL UR10, URZ, 0x1, !UP0 ;  /* 0x000000013f0a7887 */ /* 0x000fe4000c000000 */
[----:B------:R-:W-:Y:S02]  /*1c60*/  USHF.R.U32.HI UR8, URZ, 0x3, UR9 ;  /* 0x000000033f087899 */ /* 0x000fe40008011609 */
[----:B------:R-:W-:Y:S01]  /*1c70*/  ULOP3.LUT UR4, UR4, UR10, URZ, 0x3c, !UPT ;  /* 0x0000000a04047292 */ /* 0x000fe2000f8e3c3f */
[----:B------:R-:W3:Y:S01]  /*1c80*/  SYNCS.PHASECHK.TRANS64.TRYWAIT P0, [UR12+0x8], R18 ;  /* 0x00000812ff0075a7 */ /* 0x000ee2000800014c */
[----:B------:R-:W-:Y:S02]  /*1c90*/  UIMAD UR5, UR8, -0xb, UR5 ;  /* 0xfffffff5080578a4 */ /* 0x000fe4000f8e0205 */
[----:B------:R-:W-:Y:S01]  /*1ca0*/  @UP1 ULOP3.LUT UR4, UR4, 0x1, UR8, 0x78, !UPT ;  /* 0x0000000104041892 */ /* 0x000fe2000f8e7808 */
[----:B0-23--:R-:W-:Y:S11]  /*1cb0*/  @!P0 BRA `(.L_x_25) ;  /* 0x0000006400c48947 */ /* 0x00dff60003800000 */
.L_x_184:
[----:B------:R-:W-:Y:S01]  /*1cc0*/  ULDC.64 UR8, c[0x0][0x6d0] ;  /* 0x0001b40000087ab9 */ /* 0x000fe20000000a00 */
[----:B------:R-:W-:Y:S02]  /*1cd0*/  IMAD.SHL.U32 R92, R6, 0x40, RZ ;  /* 0x00000040065c7824 */ /* 0x000fe400078e00ff */
[----:B0-----:R-:W-:Y:S02]  /*1ce0*/  IMAD R19, R88, UR8, RZ ;  /* 0x0000000858137c24 */ /* 0x001fe4000f8e02ff */
[----:B-1----:R-:W-:Y:S01]  /*1cf0*/  IMAD.WIDE.U32 R20, R4, UR8, R10 ;  /* 0x0000000804147c25 */ /* 0x002fe2000f8e000a */
[----:B------:R-:W-:Y:S01]  /*1d00*/  ULDC UR8, c[0x0][0x284] ;  /* 0x0000a10000087ab9 */ /* 0x000fe20000000800 */
[----:B------:R-:W-:Y:S02]  /*1d10*/  SHF.R.S32.HI R93, RZ, 0x1f, R92 ;  /* 0x0000001fff5d7819 */ /* 0x000fe4000001145c */
[----:B------:R-:W-:Y:S01]  /*1d20*/  IMAD.SHL.U32 R23, R5, 0x80, RZ ;  /* 0x0000008005177824 */ /* 0x000fe200078e00ff */
[----:B------:R-:W-:Y:S01]  /*1d30*/  ISETP.GE.AND P0, PT, R92, UR8, PT ;  /* 0x000000085c007c0c */ /* 0x000fe2000bf06270 */
[----:B------:R-:W-:Y:S01]  /*1d40*/  IMAD R89, R4, UR9, R19 ;  /* 0x0000000904597c24 */ /* 0x000fe2000f8e0213 */
[----:B------:R-:W-:Y:S01]  /*1d50*/  IADD3 R20, P1, R92, R20, RZ ;  /* 0x000000145c147210 */ /* 0x000fe20007f3e0ff */
[----:B------:R-:W-:Y:S01]  /*1d60*/  IMAD.WIDE R18, R17, 0x2, RZ ;  /* 0x0000000211127825 */ /* 0x000fe200078e02ff */
[----:B------:R-:W-:-:S02]  /*1d70*/  ISETP.GE.OR P0, PT, R23, R22, P0 ;  /* 0x000000161700720c */ /* 0x000fc40000706670 */
[----:B------:R-:W-:Y:S01]  /*1d80*/  IADD3.X R21, R93, R21, R89, P1, !PT ;  /* 0x000000155d157210 */ /* 0x000fe20000ffe459 */
[----:B------:R-:W-:Y:S02]  /*1d90*/  IMAD R6, R17, -0x2, R22 ;  /* 0xfffffffe11067824 */ /* 0x000fe400078e0216 */
[----:B------:R-:W-:-:S04]  /*1da0*/  IMAD.WIDE R94, R5, 0x80, R18 ;  /* 0x00000080055e7825 */ /* 0x000fc800078e0212 */
[----:B------:R-:W-:-:S04]  /*1db0*/  IMAD.IADD R5, R6, 0x1, -R23 ;  /* 0x0000000106057824 */ /* 0x000fc800078e0a17 */
[----:B------:R-:W-:Y:S05]  /*1dc0*/  @P0 BRA `(.L_x_26) ;  /* 0x0000004800980947 */ /* 0x000fea0003800000 */
[----:B------:R-:W0:Y:S01]  /*1dd0*/  LDC.64 R104, c[0x0][0x6c8] ;  /* 0x0001b200ff687b82 */ /* 0x000e220000000a00 */
[----:B-----5:R-:W-:Y:S01]  /*1de0*/  FSETP.NEU.AND P0, PT, R13, RZ, PT ;  /* 0x000000ff0d00720b */ /* 0x020fe20003f0d000 */
[----:B------:R-:W-:Y:S01]  /*1df0*/  IMAD.IADD R98, R15, 0x1, -R92 ;  /* 0x000000010f627824 */ /* 0x000fe200078e0a5c */
[----:B------:R-:W-:Y:S01]  /*1e00*/  ISETP.GT.AND P1, PT, R5, RZ, PT ;  /* 0x000000ff0500720c */ /* 0x000fe20003f24270 */
[----:B------:R-:W-:Y:S03]  /*1e10*/  BSSY B0, `(.L_x_26) ;  /* 0x00004a1000007945 */ /* 0x000fe60003800000 */
[----:B------:R-:W-:Y:S01]  /*1e20*/  ISETP.GT.AND P5, PT, R98, RZ, P1 ;  /* 0x000000ff6200720c */ /* 0x000fe20000fa4270 */
[-C--:B0-----:R-:W-:Y:S02]  /*1e30*/  IMAD R6, R95, R104.reuse, RZ ;  /* 0x000000685f067224 */ /* 0x081fe400078e02ff */
[----:B------:R-:W-:-:S04]  /*1e40*/  IMAD.WIDE.U32 R100, R94, R104, R20 ;  /* 0x000000685e647225 */ /* 0x000fc800078e0014 */
[----:B------:R-:W-:-:S04]  /*1e50*/  IMAD R19, R94, R105, R6 ;  /* 0x000000695e137224 */ /* 0x000fc800078e0206 */
[----:B------:R-:W-:Y:S01]  /*1e60*/  IMAD.IADD R89, R101, 0x1, R19 ;  /* 0x0000000165597824 */ /* 0x000fe200078e0213 */
[----:B------:R-:W-:Y:S06]  /*1e70*/  @!P0 BRA `(.L_x_27) ;  /* 0x0000003000ec8947 */ /* 0x000fec0003800000 */
[----:B------:R-:W-:Y:S01]  /*1e80*/  ULDC.64 UR8, c[0x0][0x6b8] ;  /* 0x0001ae0000087ab9 */ /* 0x000fe20000000a00 */
[----:B------:R-:W-:Y:S01]  /*1e90*/  ULDC.64 UR16, c[0x0][0x6b0] ;  /* 0x0001ac0000107ab9 */ /* 0x000fe20000000a00 */
[----:B------:R-:W-:Y:S01]  /*1ea0*/  IMAD.WIDE.U32 R18, R4, UR8, R10 ;  /* 0x0000000804127c25 */ /* 0x000fe2000f8e000a */
[----:B------:R-:W-:Y:S01]  /*1eb0*/  ULDC.64 UR24, c[0x0][0x6a8] ;  /* 0x0001aa0000187ab9 */ /* 0x000fe20000000a00 */
[----:B------:R-:W0:Y:S01]  /*1ec0*/  LDC.64 R90, c[0x0][0x6b0] ;  /* 0x0001ac00ff5a7b82 */ /* 0x000e220000000a00 */
[----:B------:R-:W-:Y:S01]  /*1ed0*/  ULDC.64 UR10, c[0x0][0x6c0] ;  /* 0x0001b000000a7ab9 */ /* 0x000fe20000000a00 */
[----:B------:R-:W-:Y:S01]  /*1ee0*/  IMAD R21, R88, UR8, RZ ;  /* 0x0000000858157c24 */ /* 0x000fe2000f8e02ff */
[----:B------:R-:W-:Y:S01]  /*1ef0*/  IADD3 R20, P0, R92, R18, RZ ;  /* 0x000000125c147210 */ /* 0x000fe20007f1e0ff */
[----:B------:R-:W-:Y:S02]  /*1f00*/  IMAD R23, R95, UR16, RZ ;  /* 0x000000105f177c24 */ /* 0x000fe4000f8e02ff */
[----:B------:R-:W-:-:S02]  /*1f10*/  IMAD R99, R4, UR9, R21 ;  /* 0x0000000904637c24 */ /* 0x000fc4000f8e0215 */
[----:B------:R-:W-:-:S03]  /*1f20*/  IMAD R103, R94, UR17, R23 ;  /* 0x000000115e677c24 */ /* 0x000fc6000f8e0217 */
[----:B------:R-:W-:-:S03]  /*1f30*/  IADD3.X R21, R93, R19, R99, P0, !PT ;  /* 0x000000135d157210 */ /* 0x000fc600007fe463 */
[----:B------:R-:W-:-:S04]  /*1f40*/  IMAD.WIDE.U32 R18, R94, UR16, R20 ;  /* 0x000000105e127c25 */ /* 0x000fc8000f8e0014 */
[----:B------:R-:W-:Y:S01]  /*1f50*/  IMAD.IADD R19, R19, 0x1, R103 ;  /* 0x0000000113137824 */ /* 0x000fe200078e0267 */
[----:B------:R-:W-:-:S04]  /*1f60*/  LEA R22, P0, R18, UR24, 0x2 ;  /* 0x0000001812167c11 */ /* 0x000fc8000f8010ff */
[----:B------:R-:W-:-:S05]  /*1f70*/  LEA.HI.X R23, R18, UR25, R19, 0x2, P0 ;  /* 0x0000001912177c11 */ /* 0x000fca00080f1413 */
[----:B------:R-:W2:Y:S01]  /*1f80*/  @P5 LDG.E.LTC128B R6, desc[UR18][R22.64] ;  /* 0x0000001216065981 */ /* 0x000ea2000c1e1920 */
[----:B------:R-:W-:Y:S01]  /*1f90*/  IMAD.WIDE.U32 R18, R94, UR16, R92 ;  /* 0x000000105e127c25 */ /* 0x000fe2000f8e005c */
[----:B------:R-:W-:Y:S01]  /*1fa0*/  LEA R88, P0, R100, UR10, 0x2 ;  /* 0x0000000a64587c11 */ /* 0x000fe2000f8010ff */
[----:B------:R-:W-:Y:S01]  /*1fb0*/  BSSY B1, `(.L_x_28) ;  /* 0x0000016000017945 */ /* 0x000fe20003800000 */
[----:B------:R-:W-:Y:S02]  /*1fc0*/  IADD3 R18, P2, R10, R18, RZ ;  /* 0x000000120a127210 */ /* 0x000fe40007f5e0ff */
[----:B------:R-:W-:Y:S01]  /*1fd0*/  LEA.HI.X R89, R100, UR11, R89, 0x2, P0 ;  /* 0x0000000b64597c11 */ /* 0x000fe200080f1459 */
[----:B0-----:R-:W-:Y:S01]  /*1fe0*/  IMAD.WIDE.U32 R100, R94, UR16, R90 ;  /* 0x000000105e647c25 */ /* 0x001fe2000f8e005a */
[----:B------:R-:W-:Y:S02]  /*1ff0*/  ISETP.GT.AND P0, PT, R5, 0x1, PT ;  /* 0x000000010500780c */ /* 0x000fe40003f04270 */
[----:B------:R-:W-:Y:S01]  /*2000*/  IADD3.X R19, R11, R103, R19, P2, !PT ;  /* 0x000000670b137210 */ /* 0x000fe200017fe413 */
[----:B------:R-:W-:Y:S01]  /*2010*/  IMAD.IADD R103, R103, 0x1, R101 ;  /* 0x0000000167677824 */ /* 0x000fe200078e0265 */
[----:B------:R-:W-:-:S02]  /*2020*/  ISETP.GT.AND P2, PT, R98, RZ, P0 ;  /* 0x000000ff6200720c */ /* 0x000fc40000744270 */
[----:B------:R-:W-:Y:S01]  /*2030*/  LEA R90, P4, R104, R88, 0x2 ;  /* 0x00000058685a7211 */ /* 0x000fe200078810ff */
[----:B------:R-:W-:-:S04]  /*2040*/  IMAD.WIDE.U32 R18, R4, UR8, R18 ;  /* 0x0000000804127c25 */ /* 0x000fc8000f8e0012 */
[----:B------:R-:W-:Y:S02]  /*2050*/  IMAD.IADD R19, R99, 0x1, R19 ;  /* 0x0000000163137824 */ /* 0x000fe400078e0213 */
[----:B--2---:R-:W-:-:S04]  /*2060*/  FMUL R95, R6, R13 ;  /* 0x0000000d065f7220 */ /* 0x004fc80000400000 */
[----:B------:R-:W-:Y:S01]  /*2070*/  FFMA R107, R24, R12, R95 ;  /* 0x0000000c186b7223 */ /* 0x000fe2000000005f */
[----:B------:R-:W-:-:S04]  /*2080*/  IADD3 R24, P6, R20, R100, RZ ;  /* 0x0000006414187210 */ /* 0x000fc80007fde0ff */
[----:B------:R0:W-:Y:S01]  /*2090*/  @P5 STG.E desc[UR18][R88.64], R107 ;  /* 0x0000006b58005986 */ /* 0x0001e2000c101912 */
[----:B------:R-:W-:Y:S01]  /*20a0*/  IMAD.X R21, R103, 0x1, R21, P6 ;  /* 0x0000000167157824 */ /* 0x000fe200030e0615 */
[----:B------:R-:W-:Y:S02]  /*20b0*/  LEA R94, P6, R18, UR24, 0x2 ;  /* 0x00000018125e7c11 */ /* 0x000fe4000f8c10ff */
[----:B------:R-:W-:Y:S02]  /*20c0*/  LEA R20, P5, R24, UR24, 0x2 ;  /* 0x0000001818147c11 */ /* 0x000fe4000f8a10ff */
[----:B------:R-:W-:Y:S02]  /*20d0*/  LEA.HI.X R95, R18, UR25, R19, 0x2, P6 ;  /* 0x00000019125f7c11 */ /* 0x000fe4000b0f1413 */
[----:B------:R-:W-:Y:S01]  /*20e0*/  LEA.HI.X R21, R24, UR25, R21, 0x2, P5 ;  /* 0x0000001918157c11 */ /* 0x000fe2000a8f1415 */
[----:B------:R-:W-:Y:S08]  /*20f0*/  @!P2 BRA `(.L_x_29) ;  /* 0x000000000004a947 */ /* 0x000ff00003800000 */
[----:B------:R1:W5:Y:S02]  /*2100*/  LDG.E.LTC128B R6, desc[UR18][R20.64] ;  /* 0x0000001214067981 */ /* 0x000364000c1e1920 */
.L_x_29:
[----:B------:R-:W-:Y:S05]  /*2110*/  BSYNC B1 ;  /* 0x0000000000017941 */ /* 0x000fea0003800000 */
.L_x_28:
[----:B-----5:R-:W-:Y:S01]  /*2120*/  FMUL R24, R6, R13 ;  /* 0x0000000d06187220 */ /* 0x020fe20000400000 */
[----:B------:R-:W-:Y:S01]  /*2130*/  LEA.HI.X R91, R104, R89, R105, 0x2, P4 ;  /* 0x00000059685b7211 */ /* 0x000fe200020f1469 */
[----:B------:R-:W-:Y:S01]  /*2140*/  BSSY B1, `(.L_x_30) ;  /* 0x0000008000017945 */ /* 0x000fe20003800000 */
[----:B------:R-:W-:Y:S01]  /*2150*/  ISETP.GT.AND P1, PT, R98, 0x8, P1 ;  /* 0x000000086200780c */ /* 0x000fe20000f24270 */
[----:B------:R-:W-:Y:S01]  /*2160*/  FFMA R25, R25, R12, R24 ;  /* 0x0000000c19197223 */ /* 0x000fe20000000018 */
[----:B------:R-:W-:-:S04]  /*2170*/  IADD3 R18, P5, P6, R10, R100, R92 ;  /* 0x000000640a127210 */ /* 0x000fc80007ebe05c */
[----:B------:R2:W-:Y:S01]  /*2180*/  @P2 STG.E desc[UR18][R90.64], R25 ;  /* 0x000000195a002986 */ /* 0x0005e2000c101912 */
[----:B------:R-:W-:-:S06]  /*2190*/  IADD3.X R19, R11, R103, R93, P5, P6 ;  /* 0x000000670b137210 */ /* 0x000fcc0002fec45d */
[----:B------:R-:W-:Y:S05]  /*21a0*/  @!P1 BRA `(.L_x_31) ;  /* 0x0000000000049947 */ /* 0x000fea0003800000 */
[----:B------:R3:W5:Y:S02]  /*21b0*/  LDG.E.LTC128B R6, desc[UR18][R94.64+0x20] ;  /* 0x000020125e067981 */ /* 0x000764000c1e1920 */
.L_x_31:
[----:B------:R-:W-:Y:S05]  /*21c0*/  BSYNC B1 ;  /* 0x0000000000017941 */ /* 0x000fea0003800000 */
.L_x_30:
[----:B------:R-:W-:-:S04]  /*21d0*/  IMAD.WIDE.U32 R18, R4, UR8, R18 ;  /* 0x0000000804127c25 */ /* 0x000fc8000f8e0012 */
[----:B--2--5:R-:W-:Y:S01]  /*21e0*/  FMUL R25, R6, R13 ;  /* 0x0000000d06197220 */ /* 0x024fe20000400000 */
[----:B------:R-:W-:Y:S01]  /*21f0*/  ISETP.GT.AND P0, PT, R98, 0x8, P0 ;  /* 0x000000086200780c */ /* 0x000fe20000704270 */
[----:B------:R-:W-:Y:S01]  /*2200*/  USHF.L.U64.HI UR11, UR16, 0x5, UR17 ;  /* 0x00000005100b7899 */ /* 0x000fe20008010211 */
[----:B------:R-:W-:Y:S01]  /*2210*/  IMAD.IADD R19, R99, 0x1, R19 ;  /* 0x0000000163137824 */ /* 0x000fe200078e0213 */
[----:B------:R-:W-:Y:S01]  /*2220*/  LEA R24, P5, R18, UR24, 0x2 ;  /* 0x0000001812187c11 */ /* 0x000fe2000f8a10ff */
[----:B------:R-:W-:Y:S01]  /*2230*/  FFMA R93, R26, R12, R25 ;  /* 0x0000000c1a5d7223 */ /* 0x000fe20000000019 */
[----:B------:R-:W-:Y:S01]  /*2240*/  ISETP.GT.AND P2, PT, R5, 0x8, PT ;  /* 0x000000080500780c */ /* 0x000fe20003f44270 */
[----:B------:R-:W-:Y:S01]  /*2250*/  USHF.L.U32 UR10, UR16, 0x5, URZ ;  /* 0x00000005100a7899 */ /* 0x000fe2000800063f */
[----:B------:R-:W-:Y:S01]  /*2260*/  LEA.HI.X R25, R18, UR25, R19, 0x2, P5 ;  /* 0x0000001912197c11 */ /* 0x000fe2000a8f1413 */
[----:B------:R-:W-:Y:S01]  /*2270*/  @P1 IMAD.MOV.U32 R18, RZ, RZ, R88 ;  /* 0x000000ffff121224 */ /* 0x000fe200078e0058 */
[----:B------:R-:W-:Y:S01]  /*2280*/  BSSY B1, `(.L_x_32) ;  /* 0x0000006000017945 */ /* 0x000fe20003800000 */
[----:B------:R-:W-:Y:S01]  /*2290*/  @P1 IMAD.MOV.U32 R19, RZ, RZ, R89 ;  /* 0x000000ffff131224 */ /* 0x000fe200078e0059 */
[----:B------:R-:W-:-:S04]  /*22a0*/  ISETP.GT.AND P4, PT, R98, RZ, P2 ;  /* 0x000000ff6200720c */ /* 0x000fc80001784270 */
[----:B------:R2:W-:Y:S01]  /*22b0*/  @P1 STG.E desc[UR18][R18.64+0x20], R93 ;  /* 0x0000205d12001986 */ /* 0x0005e2000c101912 */
[----:B------:R-:W-:Y:S08]  /*22c0*/  @!P0 BRA `(.L_x_33) ;  /* 0x0000000000048947 */ /* 0x000ff00003800000 */
[----:B------:R4:W5:Y:S02]  /*22d0*/  LDG.E.LTC128B R6, desc[UR18][R24.64+0x20] ;  /* 0x0000201218067981 */ /* 0x000964000c1e1920 */
.L_x_33:
[----:B------:R-:W-:Y:S05]  /*22e0*/  BSYNC B1 ;  /* 0x0000000000017941 */ /* 0x000fea0003800000 */
.L_x_32:
[----:B-----5:R-:W-:Y:S01]  /*22f0*/  FMUL R4, R6, R13 ;  /* 0x0000000d06047220 */ /* 0x020fe20000400000 */
[----:B----4-:R-:W-:Y:S01]  /*2300*/  IADD3 R24, P1, R22, UR10, RZ ;  /* 0x0000000a16187c10 */ /* 0x010fe2000ff3e0ff */
[----:B------:R-:W-:Y:S02]  /*2310*/  IMAD.MOV.U32 R100, RZ, RZ, R6 ;  /* 0x000000ffff647224 */ /* 0x000fe400078e0006 */
[----:B---3--:R-:W-:Y:S01]  /*2320*/  FFMA R95, R27, R12, R4 ;  /* 0x0000000c1b5f7223 */ /* 0x008fe20000000004 */
[----:B--2---:R-:W-:Y:S01]  /*2330*/  @P0 IMAD.MOV.U32 R18, RZ, RZ, R90 ;  /* 0x000000ffff120224 */ /* 0x004fe200078e005a */
[----:B------:R-:W-:Y:S01]  /*2340*/  IADD3.X R25, R23, UR11, RZ, P1, !PT ;  /* 0x0000000b17197c10 */ /* 0x000fe20008ffe4ff */
[----:B------:R-:W-:-:S05]  /*2350*/  @P0 IMAD.MOV.U32 R19, RZ, RZ, R91 ;  /* 0x000000ffff130224 */ /* 0x000fca00078e005b */
[----:B------:R2:W-:Y:S04]  /*2360*/  @P0 STG.E desc[UR18][R18.64+0x20], R95 ;  /* 0x0000205f12000986 */ /* 0x0005e8000c101912 */
[----:B------:R-:W3:Y:S01]  /*2370*/  @P4 LDG.E.LTC128B R100, desc[UR18][R24.64] ;  /* 0x0000001218644981 */ /* 0x000ee2000c1e1920 */
[C---:B------:R-:W-:Y:S01]  /*2380*/  IMAD.SHL.U32 R6, R104.reuse, 0x20, RZ ;  /* 0x0000002068067824 */ /* 0x040fe200078e00ff */
[----:B------:R-:W-:Y:S01]  /*2390*/  SHF.L.U64.HI R4, R104, 0x5, R105 ;  /* 0x0000000568047819 */ /* 0x000fe20000010269 */
[----:B------:R-:W-:Y:S01]  /*23a0*/  BSSY B1, `(.L_x_34) ;  /* 0x000000c000017945 */ /* 0x000fe20003800000 */
[----:B------:R-:W-:Y:S02]  /*23b0*/  ISETP.GT.AND P0, PT, R5, 0x9, PT ;  /* 0x000000090500780c */ /* 0x000fe40003f04270 */
[----:B------:R-:W-:-:S02]  /*23c0*/  IADD3 R26, P5, R6, R88, RZ ;  /* 0x00000058061a7210 */ /* 0x000fc40007fbe0ff */
[----:B------:R-:W-:-:S03]  /*23d0*/  ISETP.GT.AND P1, PT, R98, RZ, P0 ;  /* 0x000000ff6200720c */ /* 0x000fc60000724270 */
[----:B------:R-:W-:Y:S01]  /*23e0*/  IMAD.X R27, R4, 0x1, R89, P5 ;  /* 0x00000001041b7824 */ /* 0x000fe200028e0659 */
[----:B------:R-:W-:Y:S01]  /*23f0*/  IADD3 R92, P5, R20, UR10, RZ ;  /* 0x0000000a145c7c10 */ /* 0x000fe2000ffbe0ff */
[----:B---3--:R-:W-:-:S04]  /*2400*/  FMUL R93, R100, R13 ;  /* 0x0000000d645d7220 */ /* 0x008fc80000400000 */
[----:B------:R-:W-:Y:S01]  /*2410*/  FFMA R99, R28, R12, R93 ;  /* 0x0000000c1c637223 */ /* 0x000fe2000000005d */
[----:B------:R-:W-:-:S04]  /*2420*/  IADD3.X R93, R21, UR11, RZ, P5, !PT ;  /* 0x0000000b155d7c10 */ /* 0x000fc8000affe4ff */
[----:B------:R2:W-:Y:S01]  /*2430*/  @P4 STG.E desc[UR18][R26.64], R99 ;  /* 0x000000631a004986 */ /* 0x0005e2000c101912 */
[----:B------:R-:W-:Y:S05]  /*2440*/  @!P1 BRA `(.L_x_35) ;  /* 0x0000000000049947 */ /* 0x000fea0003800000 */
[----:B------:R3:W5:Y:S02]  /*2450*/  LDG.E.LTC128B R100, desc[UR18][R92.64] ;  /* 0x000000125c647981 */ /* 0x000764000c1e1920 */
.L_x_35:
[----:B------:R-:W-:Y:S05]  /*2460*/  BSYNC B1 ;  /* 0x0000000000017941 */ /* 0x000fea0003800000 */
.L_x_34:
[----:B------:R-:W-:Y:S01]  /*2470*/  UIADD3 UR8, UP0, UR10, 0x20, URZ ;  /* 0x000000200a087890 */ /* 0x000fe2000ff1e03f */
[----:B------:R-:W-:Y:S01]  /*2480*/  ISETP.GT.AND P2, PT, R98, 0x8, P2 ;  /* 0x000000086200780c */ /* 0x000fe20001744270 */
[----:B--2--5:R-:W-:Y:S01]  /*2490*/  FMUL R18, R100, R13 ;  /* 0x0000000d64127220 */ /* 0x024fe20000400000 */
[----:B------:R-:W-:Y:S01]  /*24a0*/  IADD3 R94, P4, R6, R90, RZ ;  /* 0x0000005a065e7210 */ /* 0x000fe20007f9e0ff */
[----:B------:R-:W-:Y:S02]  /*24b0*/  UIADD3.X UR9, URZ, UR11, URZ, UP0, !UPT ;  /* 0x0000000b3f097290 */ /* 0x000fe400087fe43f */
[----:B------:R-:W-:Y:S01]  /*24c0*/  IADD3 R22, P5, R22, UR8, RZ ;  /* 0x0000000816167c10 */ /* 0x000fe2000ffbe0ff */
[----:B------:R-:W-:Y:S01]  /*24d0*/  FFMA R101, R29, R12, R18 ;  /* 0x0000000c1d657223 */ /* 0x000fe20000000012 */
[----:B------:R-:W-:Y:S02]  /*24e0*/  IMAD.X R95, R4, 0x1, R91, P4 ;  /* 0x00000001045f7824 */ /* 0x000fe400020e065b */
[----:B------:R-:W-:-:S03]  /*24f0*/  IADD3.X R23, R23, UR9, RZ, P5, !PT ;  /* 0x0000000917177c10 */ /* 0x000fc6000affe4ff */
[----:B------:R2:W-:Y:S04]  /*2500*/  @P1 STG.E desc[UR18][R94.64], R101 ;  /* 0x000000655e001986 */ /* 0x0005e8000c101912 */
[----:B------:R-:W4:Y:S01]  /*2510*/  @P2 LDG.E.LTC128B R100, desc[UR18][R22.64] ;  /* 0x0000001216642981 */ /* 0x000f22000c1e1920 */
[----:B------:R-:W-:Y:S01]  /*2520*/  IADD3 R19, P1, R6, 0x20, RZ ;  /* 0x0000002006137810 */ /* 0x000fe20007f3e0ff */
[----:B------:R-:W-:Y:S01]  /*2530*/  BSSY B1, `(.L_x_36) ;  /* 0x000000c000017945 */ /* 0x000fe20003800000 */
[----:B------:R-:W-:Y:S02]  /*2540*/  ISETP.GT.AND P4, PT, R98, 0x8, P0 ;  /* 0x000000086200780c */ /* 0x000fe40000784270 */
[----:B------:R-:W-:Y:S01]  /*2550*/  IADD3 R28, P5, R19, R88, RZ ;  /* 0x00000058131c7210 */ /* 0x000fe20007fbe0ff */
[----:B------:R-:W-:Y:S01]  /*2560*/  IMAD.X R18, RZ, RZ, R4, P1 ;  /* 0x000000ffff127224 */ /* 0x000fe200008e0604 */
[----:B-1----:R-:W-:-:S03]  /*2570*/  IADD3 R20, P0, R20, UR8, RZ ;  /* 0x0000000814147c10 */ /* 0x002fc6000ff1e0ff */
[----:B------:R-:W-:Y:S01]  /*2580*/  IMAD.X R29, R18, 0x1, R89, P5 ;  /* 0x00000001121d7824 */ /* 0x000fe200028e0659 */
[----:B------:R-:W-:Y:S01]  /*2590*/  IADD3.X R21, R21, UR9, RZ, P0, !PT ;  /* 0x0000000915157c10 */ /* 0x000fe200087fe4ff */
[----:B----4-:R-:W-:-:S04]  /*25a0*/  FMUL R99, R100, R13 ;  /* 0x0000000d64637220 */ /* 0x010fc80000400000 */
[----:B------:R-:W-:-:S05]  /*25b0*/  FFMA R99, R30, R12, R99 ;  /* 0x0000000c1e637223 */ /* 0x000fca0000000063 */
[----:B------:R2:W-:Y:S01]  /*25c0*/  @P2 STG.E desc[UR18][R28.64], R99 ;  /* 0x000000631c002986 */ /* 0x0005e2000c101912 */
[----:B------:R-:W-:Y:S05]  /*25d0*/  @!P4 BRA `(.L_x_37) ;  /* 0x000000000004c947 */ /* 0x000fea0003800000 */
[----:B------:R1:W5:Y:S02]  /*25e0*/  LDG.E.LTC128B R100, desc[UR18][R20.64] ;  /* 0x0000001214647981 */ /* 0x000364000c1e1920 */
.L_x_37:
[----:B------:R-:W-:Y:S05]  /*25f0*/  BSYNC B1 ;  /* 0x0000000000017941 */ /* 0x000fea0003800000 */
.L_x_36:
[----:B-1----:R-:W-:Y:S01]  /*2600*/  IADD3 R20, P2, R19, R90, RZ ;  /* 0x0000005a13147210 */ /* 0x002fe20007f5e0ff */
[----:B-----5:R-:W-:Y:S01]  /*2610*/  FMUL R22, R100, R13 ;  /* 0x0000000d64167220 */ /* 0x020fe20000400000 */
[C---:B------:R-:W-:Y:S01]  /*2620*/  ISETP.GT.AND P1, PT, R5.reuse, 0x10, PT ;  /* 0x000000100500780c */ /* 0x040fe20003f24270 */
[----:B------:R-:W-:Y:S01]  /*2630*/  BSSY B1, `(.L_x_38) ;  /* 0x000000b000017945 */ /* 0x000fe20003800000 */
[----:B------:R-:W-:Y:S01]  /*2640*/  ISETP.GT.AND P0, PT, R5, 0x11, PT ;  /* 0x000000110500780c */ /* 0x000fe20003f04270 */
[----:B------:R-:W-:Y:S01]  /*2650*/  FFMA R31, R31, R12, R22 ;  /* 0x0000000c1f1f7223 */ /* 0x000fe20000000016 */
[----:B------:R-:W-:Y:S01]  /*2660*/  IMAD.X R21, R18, 0x1, R91, P2 ;  /* 0x0000000112157824 */ /* 0x000fe200010e065b */
[----:B------:R-:W-:Y:S02]  /*2670*/  ISETP.GT.AND P5, PT, R98, RZ, P1 ;  /* 0x000000ff6200720c */ /* 0x000fe40000fa4270 */
[----:B------:R-:W-:Y:S02]  /*2680*/  IADD3 R22, P2, R24, UR10, RZ ;  /* 0x0000000a18167c10 */ /* 0x000fe4000ff5e0ff */
[----:B------:R1:W-:Y:S01]  /*2690*/  @P4 STG.E desc[UR18][R20.64], R31 ;  /* 0x0000001f14004986 */ /* 0x0003e2000c101912 */
[----:B--2---:R-:W-:-:S02]  /*26a0*/  IADD3 R28, P6, R26, R6, RZ ;  /* 0x000000061a1c7210 */ /* 0x004fc40007fde0ff */
[----:B------:R-:W-:-:S06]  /*26b0*/  IADD3.X R23, R25, UR11, RZ, P2, !PT ;  /* 0x0000000b19177c10 */ /* 0x000fcc00097fe4ff */
[----:B------:R-:W-:Y:S05]  /*26c0*/  @!P5 BRA `(.L_x_39) ;  /* 0x000000000004d947 */ /* 0x000fea0003800000 */
[----:B------:R2:W5:Y:S02]  /*26d0*/  LDG.E.LTC128B R100, desc[UR18][R22.64] ;  /* 0x0000001216647981 */ /* 0x000564000c1e1920 */
.L_x_39:
[----:B------:R-:W-:Y:S05]  /*26e0*/  BSYNC B1 ;  /* 0x0000000000017941 */ /* 0x000fea0003800000 */
.L_x_38:
[----:B-1---5:R-:W-:Y:S01]  /*26f0*/  FMUL R21, R100, R13 ;  /* 0x0000000d64157220 */ /* 0x022fe20000400000 */
[----:B------:R-:W-:Y:S01]  /*2700*/  IMAD.X R29, R27, 0x1, R4, P6 ;  /* 0x000000011b1d7824 */ /* 0x000fe200030e0604 */
[----:B------:R-:W-:Y:S01]  /*2710*/  ISETP.GT.AND P2, PT, R98, RZ, P0 ;  /* 0x000000ff6200720c */ /* 0x000fe20000744270 */
[----:B------:R-:W-:Y:S01]  /*2720*/  BSSY B1, `(.L_x_40) ;  /* 0x0000008000017945 */ /* 0x000fe20003800000 */
[----:B------:R-:W-:Y:S01]  /*2730*/  FFMA R31, R32, R12, R21 ;  /* 0x0000000c201f7223 */ /* 0x000fe20000000015 */
[----:B------:R-:W-:Y:S02]  /*2740*/  IADD3 R20, P6, R92, UR10, RZ ;  /* 0x0000000a5c147c10 */ /* 0x000fe4000ffde0ff */
[----:B------:R-:W-:Y:S02]  /*2750*/  IADD3 R30, P4, R94, R6, RZ ;  /* 0x000000065e1e7210 */ /* 0x000fe40007f9e0ff */
[----:B------:R1:W-:Y:S01]  /*2760*/  @P5 STG.E desc[UR18][R28.64], R31 ;  /* 0x0000001f1c005986 */ /* 0x0003e2000c101912 */
[----:B------:R-:W-:-:S05]  /*2770*/  IADD3.X R21, R93, UR11, RZ, P6, !PT ;  /* 0x0000000b5d157c10 */ /* 0x000fca000b7fe4ff */
[----:B------:R-:W-:Y:S05]  /*2780*/  @!P2 BRA `(.L_x_41) ;  /* 0x000000000004a947 */ /* 0x000fea0003800000 */
[----:B------:R4:W5:Y:S02]  /*2790*/  LDG.E.LTC128B R100, desc[UR18][R20.64] ;  /* 0x0000001214647981 */ /* 0x000964000c1e1920 */
.L_x_41:
[----:B------:R-:W-:Y:S05]  /*27a0*/  BSYNC B1 ;  /* 0x0000000000017941 */ /* 0x000fea0003800000 */
.L_x_40:
[----:B-----5:R-:W-:Y:S01]  /*27b0*/  FMUL R32, R100, R13 ;  /* 0x0000000d64207220 */ /* 0x020fe20000400000 */
[----:B-1----:R-:W-:Y:S01]  /*27c0*/  IMAD.X R31, R95, 0x1, R4, P4 ;  /* 0x000000015f1f7824 */ /* 0x002fe200020e0604 */
[----:B------:R-:W-:Y:S01]  /*27d0*/  ISETP.GT.AND P1, PT, R98, 0x8, P1 ;  /* 0x000000086200780c */ /* 0x000fe20000f24270 */
        /* <DEDUP_REMOVED lines=8> */
.L_x_43:
[----:B------:R-:W-:Y:S05]  /*2860*/  BSYNC B1 ;  /* 0x0000000000017941 */ /* 0x000fea0003800000 */
.L_x_42:
[----:B0----5:R-:W-:Y:S01]  /*2870*/  FMUL R25, R100, R13 ;  /* 0x0000000d64197220 */ /* 0x021fe20000400000 */
[----:B-1----:R-:W-:Y:S01]  /*2880*/  IMAD.X R33, R18, 0x1, R27, P5 ;  /* 0x0000000112217824 */ /* 0x002fe200028e061b */
[----:B------:R-:W-:Y:S01]  /*2890*/  ISETP.GT.AND P2, PT, R98, 0x8, P0 ;  /* 0x000000086200780c */ /* 0x000fe20000744270 */
[----:B------:R-:W-:Y:S01]  /*28a0*/  BSSY B1, `(.L_x_44) ;  /* 0x0000007000017945 */ /* 0x000fe20003800000 */
[----:B------:R-:W-:Y:S01]  /*28b0*/  FFMA R27, R34, R12, R25 ;  /* 0x0000000c221b7223 */ /* 0x000fe20000000019 */
[----:B------:R-:W-:-:S04]  /*28c0*/  IADD3 R24, P0, R92, UR8, RZ ;  /* 0x000000085c187c10 */ /* 0x000fc8000ff1e0ff */
[----:B------:R0:W-:Y:S01]  /*28d0*/  @P1 STG.E desc[UR18][R32.64], R27 ;  /* 0x0000001b20001986 */ /* 0x0001e2000c101912 */
[----:B------:R-:W-:-:S05]  /*28e0*/  IADD3.X R25, R93, UR9, RZ, P0, !PT ;  /* 0x000000095d197c10 */ /* 0x000fca00087fe4ff */
[----:B------:R-:W-:Y:S05]  /*28f0*/  @!P2 BRA `(.L_x_45) ;  /* 0x000000000004a947 */ /* 0x000fea0003800000 */
[----:B------:R1:W5:Y:S02]  /*2900*/  LDG.E.LTC128B R100, desc[UR18][R24.64] ;  /* 0x0000001218647981 */ /* 0x000364000c1e1920 */
.L_x_45:
[----:B------:R-:W-:Y:S05]  /*2910*/  BSYNC B1 ;  /* 0x0000000000017941 */ /* 0x000fea0003800000 */
.L_x_44:
        /* <DEDUP_REMOVED lines=10> */
[----:B0-----:R-:W-:-:S02]  /*29c0*/  IADD3 R32, P5, R28, R6, RZ ;  /* 0x000000061c207210 */ /* 0x001fc40007fbe0ff */
[----:B------:R-:W-:-:S06]  /*29d0*/  IADD3.X R27, R23, UR11, RZ, P6, !PT ;  /* 0x0000000b171b7c10 */ /* 0x000fcc000b7fe4ff */
[----:B------:R-:W-:Y:S05]  /*29e0*/  @!P4 BRA `(.L_x_47) ;  /* 0x000000000004c947 */ /* 0x000fea0003800000 */
[----:B------:R0:W5:Y:S02]  /*29f0*/  LDG.E.LTC128B R100, desc[UR18][R26.64] ;  /* 0x000000121a647981 */ /* 0x000164000c1e1920 */
.L_x_47:
[----:B------:R-:W-:Y:S05]  /*2a00*/  BSYNC B1 ;  /* 0x0000000000017941 */ /* 0x000fea0003800000 */
.L_x_46:
        /* <DEDUP_REMOVED lines=11> */
.L_x_49:
[----:B------:R-:W-:Y:S05]  /*2ac0*/  BSYNC B1 ;  /* 0x0000000000017941 */ /* 0x000fea0003800000 */
.L_x_48:
[----:B-----5:R-:W-:Y:S01]  /*2ad0*/  FMUL R36, R100, R13 ;  /* 0x0000000d64247220 */ /* 0x020fe20000400000 */
[----:B-1----:R-:W-:Y:S01]  /*2ae0*/  IMAD.X R35, R31, 0x1, R4, P5 ;  /* 0x000000011f237824 */ /* 0x002fe200028e0604 */
[----:B------:R-:W-:Y:S01]  /*2af0*/  ISETP.GT.AND P1, PT, R98, 0x8, P1 ;  /* 0x000000086200780c */ /* 0x000fe20000f24270 */
[----:B------:R-:W-:Y:S01]  /*2b00*/  BSSY B1, `(.L_x_50) ;  /* 0x0000008000017945 */ /* 0x000fe20003800000 */
[----:B------:R-:W-:Y:S01]  /*2b10*/  FFMA R37, R37, R12, R36 ;  /* 0x0000000c25257223 */ /* 0x000fe20000000024 */
[----:B--2---:R-:W-:Y:S02]  /*2b20*/  IADD3 R22, P4, R22, UR8, RZ ;  /* 0x0000000816167c10 */ /* 0x004fe4000ff9e0ff */
[----:B------:R-:W-:Y:S02]  /*2b30*/  IADD3 R36, P5, R28, R19, RZ ;  /* 0x000000131c247210 */ /* 0x000fe40007fbe0ff */
[----:B------:R1:W-:Y:S01]  /*2b40*/  @P2 STG.E desc[UR18][R34.64], R37 ;  /* 0x0000002522002986 */ /* 0x0003e2000c101912 */
[----:B------:R-:W-:-:S05]  /*2b50*/  IADD3.X R23, R23, UR9, RZ, P4, !PT ;  /* 0x0000000917177c10 */ /* 0x000fca000a7fe4ff */
[----:B------:R-:W-:Y:S05]  /*2b60*/  @!P1 BRA `(.L_x_51) ;  /* 0x0000000000049947 */ /* 0x000fea0003800000 */
[----:B------:R2:W5:Y:S02]  /*2b70*/  LDG.E.LTC128B R100, desc[UR18][R22.64] ;  /* 0x0000001216647981 */ /* 0x000564000c1e1920 */
.L_x_51:
[----:B------:R-:W-:Y:S05]  /*2b80*/  BSYNC B1 ;  /* 0x0000000000017941 */ /* 0x000fea0003800000 */
.L_x_50:
[----:B--2--5:R-:W-:Y:S01]  /*2b90*/  FMUL R23, R100, R13 ;  /* 0x0000000d64177220 */ /* 0x024fe20000400000 */
[----:B-1----:R-:W-:Y:S01]  /*2ba0*/  IMAD.X R37, R29, 0x1, R18, P5 ;  /* 0x000000011d257824 */ /* 0x002fe200028e0612 */
[----:B------:R-:W-:Y:S01]  /*2bb0*/  ISETP.GT.AND P2, PT, R98, 0x8, P0 ;  /* 0x000000086200780c */ /* 0x000fe20000744270 */
[----:B------:R-:W-:Y:S01]  /*2bc0*/  BSSY B1, `(.L_x_52) ;  /* 0x0000007000017945 */ /* 0x000fe20003800000 */
[----:B------:R-:W-:Y:S01]  /*2bd0*/  FFMA R23, R38, R12, R23 ;  /* 0x0000000c26177223 */ /* 0x000fe20000000017 */
[----:B----4-:R-:W-:-:S04]  /*2be0*/  IADD3 R20, P0, R20, UR8, RZ ;  /* 0x0000000814147c10 */ /* 0x010fc8000ff1e0ff */
[----:B------:R1:W-:Y:S01]  /*2bf0*/  @P1 STG.E desc[UR18][R36.64], R23 ;  /* 0x0000001724001986 */ /* 0x0003e2000c101912 */
[----:B------:R-:W-:-:S05]  /*2c00*/  IADD3.X R21, R21, UR9, RZ, P0, !PT ;  /* 0x0000000915157c10 */ /* 0x000fca00087fe4ff */
[----:B------:R-:W-:Y:S05]  /*2c10*/  @!P2 BRA `(.L_x_53) ;  /* 0x000000000004a947 */ /* 0x000fea0003800000 */
[----:B------:R2:W5:Y:S02]  /*2c20*/  LDG.E.LTC128B R100, desc[UR18][R20.64] ;  /* 0x0000001214647981 */ /* 0x000564000c1e1920 */
.L_x_53:
[----:B------:R-:W-:Y:S05]  /*2c30*/  BSYNC B1 ;  /* 0x0000000000017941 */ /* 0x000fea0003800000 */
.L_x_52:
[----:B--2---:R-:W-:Y:S01]  /*2c40*/  IADD3 R20, P5, R30, R19, RZ ;  /* 0x000000131e147210 */ /* 0x004fe20007fbe0ff */
        /* <DEDUP_REMOVED lines=9> */
[----:B------:R-:W-:-:S02]  /*2ce0*/  IADD3 R28, P5, R32, R6, RZ ;  /* 0x00000006201c7210 */ /* 0x000fc40007fbe0ff */
[----:B-1----:R-:W-:-:S06]  /*2cf0*/  IADD3.X R23, R27, UR11, RZ, P6, !PT ;  /* 0x0000000b1b177c10 */ /* 0x002fcc000b7fe4ff */
[----:B------:R-:W-:Y:S05]  /*2d00*/  @!P4 BRA `(.L_x_55) ;  /* 0x000000000004c947 */ /* 0x000fea0003800000 */
[----:B------:R1:W5:Y:S02]  /*2d10*/  LDG.E.LTC128B R100, desc[UR18][R22.64] ;  /* 0x0000001216647981 */ /* 0x000364000c1e1920 */
.L_x_55:
[----:B------:R-:W-:Y:S05]  /*2d20*/  BSYNC B1 ;  /* 0x0000000000017941 */ /* 0x000fea0003800000 */
.L_x_54:
[----:B--2--5:R-:W-:Y:S01]  /*2d30*/  FMUL R21, R100, R13 ;  /* 0x0000000d64157220 */ /* 0x024fe20000400000 */
        /* <DEDUP_REMOVED lines=10> */
.L_x_57:
[----:B------:R-:W-:Y:S05]  /*2de0*/  BSYNC B1 ;  /* 0x0000000000017941 */ /* 0x000fea0003800000 */
.L_x_56:
[----:B-----5:R-:W-:Y:S01]  /*2df0*/  FMUL R36, R100, R13 ;  /* 0x0000000d64247220 */ /* 0x020fe20000400000 */
[----:B--2---:R-:W-:Y:S01]  /*2e00*/  IMAD.X R31, R35, 0x1, R4, P5 ;  /* 0x00000001231f7824 */ /* 0x004fe200028e0604 */
[----:B------:R-:W-:Y:S01]  /*2e10*/  ISETP.GT.AND P1, PT, R98, 0x8, P1 ;  /* 0x000000086200780c */ /* 0x000fe20000f24270 */
[----:B------:R-:W-:Y:S01]  /*2e20*/  BSSY B1, `(.L_x_58) ;  /* 0x0000008000017945 */ /* 0x000fe20003800000 */
[----:B------:R-:W-:Y:S01]  /*2e30*/  FFMA R41, R41, R12, R36 ;  /* 0x0000000c29297223 */ /* 0x000fe20000000024 */
[----:B0-----:R-:W-:Y:S02]  /*2e40*/  IADD3 R26, P4, R26, UR8, RZ ;  /* 0x000000081a1a7c10 */ /* 0x001fe4000ff9e0ff */
[----:B------:R-:W-:Y:S02]  /*2e50*/  IADD3 R36, P5, R32, R19, RZ ;  /* 0x0000001320247210 */ /* 0x000fe40007fbe0ff */
[----:B------:R0:W-:Y:S01]  /*2e60*/  @P2 STG.E desc[UR18][R30.64], R41 ;  /* 0x000000291e002986 */ /* 0x0001e2000c101912 */
[----:B------:R-:W-:-:S05]  /*2e70*/  IADD3.X R27, R27, UR9, RZ, P4, !PT ;  /* 0x000000091b1b7c10 */ /* 0x000fca000a7fe4ff */
[----:B------:R-:W-:Y:S05]  /*2e80*/  @!P1 BRA `(.L_x_59) ;  /* 0x0000000000049947 */ /* 0x000fea0003800000 */
[----:B------:R2:W5:Y:S02]  /*2e90*/  LDG.E.LTC128B R100, desc[UR18][R26.64] ;  /* 0x000000121a647981 */ /* 0x000564000c1e1920 */
.L_x_59:
[----:B------:R-:W-:Y:S05]  /*2ea0*/  BSYNC B1 ;  /* 0x0000000000017941 */ /* 0x000fea0003800000 */
.L_x_58:
[----:B--2--5:R-:W-:Y:S01]  /*2eb0*/  FMUL R27, R100, R13 ;  /* 0x0000000d641b7220 */ /* 0x024fe20000400000 */
[----:B------:R-:W-:Y:S01]  /*2ec0*/  IMAD.X R37, R33, 0x1, R18, P5 ;  /* 0x0000000121257824 */ /* 0x000fe200028e0612 */
        /* <DEDUP_REMOVED lines=8> */
.L_x_61:
[----:B------:R-:W-:Y:S05]  /*2f50*/  BSYNC B1 ;  /* 0x0000000000017941 */ /* 0x000fea0003800000 */
.L_x_60:
[----:B0-----:R-:W-:Y:S01]  /*2f60*/  IADD3 R24, P5, R34, R19, RZ ;  /* 0x0000001322187210 */ /* 0x001fe20007fbe0ff */
        /* <DEDUP_REMOVED lines=10> */
[----:B--2---:R-:W-:-:S06]  /*3010*/  IADD3.X R27, R23, UR11, RZ, P6, !PT ;  /* 0x0000000b171b7c10 */ /* 0x004fcc000b7fe4ff */
[----:B------:R-:W-:Y:S05]  /*3020*/  @!P4 BRA `(.L_x_63) ;  /* 0x000000000004c947 */ /* 0x000fea0003800000 */
[----:B------:R2:W5:Y:S02]  /*3030*/  LDG.E.LTC128B R100, desc[UR18][R26.64] ;  /* 0x000000121a647981 */ /* 0x000564000c1e1920 */
.L_x_63:
[----:B------:R-:W-:Y:S05]  /*3040*/  BSYNC B1 ;  /* 0x0000000000017941 */ /* 0x000fea0003800000 */
.L_x_62:
[----:B0----5:R-:W-:Y:S01]  /*3050*/  FMUL R25, R100, R13 ;  /* 0x0000000d64197220 */ /* 0x021fe20000400000 */
        /* <DEDUP_REMOVED lines=10> */
.L_x_65:
[----:B------:R-:W-:Y:S05]  /*3100*/  BSYNC B1 ;  /* 0x0000000000017941 */ /* 0x000fea0003800000 */
.L_x_64:
[----:B-----5:R-:W-:Y:S01]  /*3110*/  FMUL R36, R100, R13 ;  /* 0x0000000d64247220 */ /* 0x020fe20000400000 */
[----:B0-----:R-:W-:Y:S01]  /*3120*/  IMAD.X R35, R31, 0x1, R4, P5 ;  /* 0x000000011f237824 */ /* 0x001fe200028e0604 */
[----:B------:R-:W-:Y:S01]  /*3130*/  ISETP.GT.AND P1, PT, R98, 0x8, P1 ;  /* 0x000000086200780c */ /* 0x000fe20000f24270 */
[----:B------:R-:W-:Y:S01]  /*3140*/  BSSY B1, `(.L_x_66) ;  /* 0x0000008000017945 */ /* 0x000fe20003800000 */
[----:B------:R-:W-:Y:S01]  /*3150*/  FFMA R45, R45, R12, R36 ;  /* 0x0000000c2d2d7223 */ /* 0x000fe20000000024 */
[----:B-1----:R-:W-:Y:S02]  /*3160*/  IADD3 R22, P4, R22, UR8, RZ ;  /* 0x0000000816167c10 */ /* 0x002fe4000ff9e0ff */
[----:B------:R-:W-:Y:S02]  /*3170*/  IADD3 R36, P5, R28, R19, RZ ;  /* 0x000000131c247210 */ /* 0x000fe40007fbe0ff */
[----:B------:R0:W-:Y:S01]  /*3180*/  @P2 STG.E desc[UR18][R34.64], R45 ;  /* 0x0000002d22002986 */ /* 0x0001e2000c101912 */
[----:B------:R-:W-:-:S05]  /*3190*/  IADD3.X R23, R23, UR9, RZ, P4, !PT ;  /* 0x0000000917177c10 */ /* 0x000fca000a7fe4ff */
[----:B------:R-:W-:Y:S05]  /*31a0*/  @!P1 BRA `(.L_x_67) ;  /* 0x0000000000049947 */ /* 0x000fea0003800000 */
[----:B------:R1:W5:Y:S02]  /*31b0*/  LDG.E.LTC128B R100, desc[UR18][R22.64] ;  /* 0x0000001216647981 */ /* 0x000364000c1e1920 */
.L_x_67:
[----:B------:R-:W-:Y:S05]  /*31c0*/  BSYNC B1 ;  /* 0x0000000000017941 */ /* 0x000fea0003800000 */
.L_x_66:
[----:B-1---5:R-:W-:Y:S01]  /*31d0*/  FMUL R23, R100, R13 ;  /* 0x0000000d64177220 */ /* 0x022fe20000400000 */
[----:B------:R-:W-:Y:S01]  /*31e0*/  IMAD.X R37, R29, 0x1, R18, P5 ;  /* 0x000000011d257824 */ /* 0x000fe200028e0612 */
        /* <DEDUP_REMOVED lines=8> */
.L_x_69:
[----:B------:R-:W-:Y:S05]  /*3270*/  BSYNC B1 ;  /* 0x0000000000017941 */ /* 0x000fea0003800000 */
.L_x_68:
[----:B----4-:R-:W-:Y:S01]  /*3280*/  IADD3 R20, P5, R30, R19, RZ ;  /* 0x000000131e147210 */ /* 0x010fe20007fbe0ff */
        /* <DEDUP_REMOVED lines=13> */
.L_x_71:
[----:B------:R-:W-:Y:S05]  /*3360*/  BSYNC B1 ;  /* 0x0000000000017941 */ /* 0x000fea0003800000 */
.L_x_70:
[----:B----45:R-:W-:Y:S01]  /*3370*/  FMUL R21, R100, R13 ;  /* 0x0000000d64157220 */ /* 0x030fe20000400000 */
        /* <DEDUP_REMOVED lines=10> */
.L_x_73:
[----:B------:R-:W-:Y:S05]  /*3420*/  BSYNC B1 ;  /* 0x0000000000017941 */ /* 0x000fea0003800000 */
.L_x_72:
[----:B-----5:R-:W-:Y:S01]  /*3430*/  FMUL R36, R100, R13 ;  /* 0x0000000d64247220 */ /* 0x020fe20000400000 */
[----:B----4-:R-:W-:Y:S01]  /*3440*/  IMAD.X R31, R35, 0x1, R4, P5 ;  /* 0x00000001231f7824 */ /* 0x010fe200028e0604 */
        /* <DEDUP_REMOVED lines=9> */
.L_x_75:
[----:B------:R-:W-:Y:S05]  /*34e0*/  BSYNC B1 ;  /* 0x0000000000017941 */ /* 0x000fea0003800000 */
.L_x_74:
[----:B----45:R-:W-:Y:S01]  /*34f0*/  FMUL R27, R100, R13 ;  /* 0x0000000d641b7220 */ /* 0x030fe20000400000 */
        /* <DEDUP_REMOVED lines=9> */
.L_x_77:
[----:B------:R-:W-:Y:S05]  /*3590*/  BSYNC B1 ;  /* 0x0000000000017941 */ /* 0x000fea0003800000 */
.L_x_76:
        /* <DEDUP_REMOVED lines=11> */
[----:B----4-:R-:W-:-:S06]  /*3650*/  IADD3.X R27, R23, UR11, RZ, P6, !PT ;  /* 0x0000000b171b7c10 */ /* 0x010fcc000b7fe4ff */
[----:B------:R-:W-:Y:S05]  /*3660*/  @!P4 BRA `(.L_x_79) ;  /* 0x000000000004c947 */ /* 0x000fea0003800000 */
[----:B------:R4:W5:Y:S02]  /*3670*/  LDG.E.LTC128B R100, desc[UR18][R26.64] ;  /* 0x000000121a647981 */ /* 0x000964000c1e1920 */
.L_x_79:
[----:B------:R-:W-:Y:S05]  /*3680*/  BSYNC B1 ;  /* 0x0000000000017941 */ /* 0x000fea0003800000 */
.L_x_78:
        /* <DEDUP_REMOVED lines=11> */
.L_x_81:
[----:B------:R-:W-:Y:S05]  /*3740*/  BSYNC B1 ;  /* 0x0000000000017941 */ /* 0x000fea0003800000 */
.L_x_80:
        /* <DEDUP_REMOVED lines=11> */
.L_x_83:
[----:B------:R-:W-:Y:S05]  /*3800*/  BSYNC B1 ;  /* 0x0000000000017941 */ /* 0x000fea0003800000 */
.L_x_82:
[----:B-1---5:R-:W-:Y:S01]  /*3810*/  FMUL R23, R100, R13 ;  /* 0x0000000d64177220 */ /* 0x022fe20000400000 */
        /* <DEDUP_REMOVED lines=9> */
.L_x_85:
[----:B------:R-:W-:Y:S05]  /*38b0*/  BSYNC B1 ;  /* 0x0000000000017941 */ /* 0x000fea0003800000 */
.L_x_84:
        /* <DEDUP_REMOVED lines=14> */
.L_x_87:
[----:B------:R-:W-:Y:S05]  /*39a0*/  BSYNC B1 ;  /* 0x0000000000017941 */ /* 0x000fea0003800000 */
.L_x_86:
[----:B0----5:R-:W-:Y:S01]  /*39b0*/  FMUL R21, R100, R13 ;  /* 0x0000000d64157220 */ /* 0x021fe20000400000 */
[----:B------:R-:W-:Y:S01]  /*39c0*/  IMAD.X R29, R33, 0x1, R4, P5 ;  /* 0x00000001211d7824 */ /* 0x000fe200028e0604 */
[----:B------:R-:W-:Y:S01]  /*39d0*/  ISETP.GT.AND P2, PT, R98, RZ, P0 ;  /* 0x000000ff6200720c */ /* 0x000fe20000744270 */
[----:B------:R-:W-:Y:S01]  /*39e0*/  BSSY B1, `(.L_x_88) ;  /* 0x0000008000017945 */ /* 0x000fe20003800000 */
[----:B--2---:R-:W-:Y:S01]  /*39f0*/  FFMA R31, R56, R12, R21 ;  /* 0x0000000c381f7223 */ /* 0x004fe20000000015 */
[----:B------:R-:W-:Y:S02]  /*3a00*/  IADD3 R20, P6, R24, UR10, RZ ;  /* 0x0000000a18147c10 */ /* 0x000fe4000ffde0ff */
[----:B------:R-:W-:Y:S02]  /*3a10*/  IADD3 R30, P5, R34, R6, RZ ;  /* 0x00000006221e7210 */ /* 0x000fe40007fbe0ff */
[----:B------:R0:W-:Y:S01]  /*3a20*/  @P4 STG.E desc[UR18][R28.64], R31 ;  /* 0x0000001f1c004986 */ /* 0x0001e2000c101912 */
[----:B------:R-:W-:-:S05]  /*3a30*/  IADD3.X R21, R25, UR11, RZ, P6, !PT ;  /* 0x0000000b19157c10 */ /* 0x000fca000b7fe4ff */
[----:B------:R-:W-:Y:S05]  /*3a40*/  @!P2 BRA `(.L_x_89) ;  /* 0x000000000004a947 */ /* 0x000fea0003800000 */
[----:B------:R2:W5:Y:S02]  /*3a50*/  LDG.E.LTC128B R100, desc[UR18][R20.64] ;  /* 0x0000001214647981 */ /* 0x000564000c1e1920 */
.L_x_89:
[----:B------:R-:W-:Y:S05]  /*3a60*/  BSYNC B1 ;  /* 0x0000000000017941 */ /* 0x000fea0003800000 */
.L_x_88:
[----:B-----5:R-:W-:Y:S01]  /*3a70*/  FMUL R36, R100, R13 ;  /* 0x0000000d64247220 */ /* 0x020fe20000400000 */
[----:B0-----:R-:W-:Y:S01]  /*3a80*/  IMAD.X R31, R35, 0x1, R4, P5 ;  /* 0x00000001231f7824 */ /* 0x001fe200028e0604 */
[----:B------:R-:W-:Y:S01]  /*3a90*/  ISETP.GT.AND P1, PT, R98, 0x8, P1 ;  /* 0x000000086200780c */ /* 0x000fe20000f24270 */
[----:B------:R-:W-:Y:S01]  /*3aa0*/  BSSY B1, `(.L_x_90) ;  /* 0x0000008000017945 */ /* 0x000fe20003800000 */
[----:B------:R-:W-:Y:S01]  /*3ab0*/  FFMA R57, R57, R12, R36 ;  /* 0x0000000c39397223 */ /* 0x000fe20000000024 */
[----:B----4-:R-:W-:Y:S02]  /*3ac0*/  IADD3 R26, P4, R26, UR8, RZ ;  /* 0x000000081a1a7c10 */ /* 0x010fe4000ff9e0ff */
[----:B------:R-:W-:Y:S02]  /*3ad0*/  IADD3 R36, P5, R32, R19, RZ ;  /* 0x0000001320247210 */ /* 0x000fe40007fbe0ff */
[----:B------:R0:W-:Y:S01]  /*3ae0*/  @P2 STG.E desc[UR18][R30.64], R57 ;  /* 0x000000391e002986 */ /* 0x0001e2000c101912 */
[----:B------:R-:W-:-:S05]  /*3af0*/  IADD3.X R27, R27, UR9, RZ, P4, !PT ;  /* 0x000000091b1b7c10 */ /* 0x000fca000a7fe4ff */
[----:B------:R-:W-:Y:S05]  /*3b00*/  @!P1 BRA `(.L_x_91) ;  /* 0x0000000000049947 */ /* 0x000fea0003800000 */
[----:B------:R4:W5:Y:S02]  /*3b10*/  LDG.E.LTC128B R100, desc[UR18][R26.64] ;  /* 0x000000121a647981 */ /* 0x000964000c1e1920 */
.L_x_91:
[----:B------:R-:W-:Y:S05]  /*3b20*/  BSYNC B1 ;  /* 0x0000000000017941 */ /* 0x000fea0003800000 */
.L_x_90:
        /* <DEDUP_REMOVED lines=10> */
.L_x_93:
[----:B------:R-:W-:Y:S05]  /*3bd0*/  BSYNC B1 ;  /* 0x0000000000017941 */ /* 0x000fea0003800000 */
.L_x_92:
        /* <DEDUP_REMOVED lines=14> */
.L_x_95:
[----:B------:R-:W-:Y:S05]  /*3cc0*/  BSYNC B1 ;  /* 0x0000000000017941 */ /* 0x000fea0003800000 */
.L_x_94:
        /* <DEDUP_REMOVED lines=11> */
.L_x_97:
[----:B------:R-:W-:Y:S05]  /*3d80*/  BSYNC B1 ;  /* 0x0000000000017941 */ /* 0x000fea0003800000 */
.L_x_96:
        /* <DEDUP_REMOVED lines=11> */
.L_x_99:
[----:B------:R-:W-:Y:S05]  /*3e40*/  BSYNC B1 ;  /* 0x0000000000017941 */ /* 0x000fea0003800000 */
.L_x_98:
[----:B-1---5:R-:W-:Y:S01]  /*3e50*/  FMUL R23, R100, R13 ;  /* 0x0000000d64177220 */ /* 0x022fe20000400000 */
[----:B------:R-:W-:Y:S01]  /*3e60*/  IMAD.X R37, R29, 0x1, R18, P5 ;  /* 0x000000011d257824 */ /* 0x000fe200028e0612 */
[----:B------:R-:W-:Y:S01]  /*3e70*/  ISETP.GT.AND P2, PT, R98, 0x8, P0 ;  /* 0x000000086200780c */ /* 0x000fe20000744270 */
[----:B------:R-:W-:Y:S01]  /*3e80*/  BSSY B1, `(.L_x_100) ;  /* 0x0000007000017945 */ /* 0x000fe20003800000 */
[----:B------:R-:W-:Y:S01]  /*3e90*/  FFMA R23, R62, R12, R23 ;  /* 0x0000000c3e177223 */ /* 0x000fe20000000017 */
[----:B--2---:R-:W-:-:S04]  /*3ea0*/  IADD3 R20, P0, R20, UR8, RZ ;  /* 0x0000000814147c10 */ /* 0x004fc8000ff1e0ff */
[----:B------:R1:W-:Y:S01]  /*3eb0*/  @P1 STG.E desc[UR18][R36.64], R23 ;  /* 0x0000001724001986 */ /* 0x0003e2000c101912 */
[----:B------:R-:W-:-:S05]  /*3ec0*/  IADD3.X R21, R21, UR9, RZ, P0, !PT ;  /* 0x0000000915157c10 */ /* 0x000fca00087fe4ff */
[----:B------:R-:W-:Y:S05]  /*3ed0*/  @!P2 BRA `(.L_x_101) ;  /* 0x000000000004a947 */ /* 0x000fea0003800000 */
[----:B------:R2:W5:Y:S02]  /*3ee0*/  LDG.E.LTC128B R100, desc[UR18][R20.64] ;  /* 0x0000001214647981 */ /* 0x000564000c1e1920 */
.L_x_101:
[----:B------:R-:W-:Y:S05]  /*3ef0*/  BSYNC B1 ;  /* 0x0000000000017941 */ /* 0x000fea0003800000 */
.L_x_100:
        /* <DEDUP_REMOVED lines=14> */
.L_x_103:
[----:B------:R-:W-:Y:S05]  /*3fe0*/  BSYNC B1 ;  /* 0x0000000000017941 */ /* 0x000fea0003800000 */
.L_x_102:
        /* <DEDUP_REMOVED lines=11> */
.L_x_105:
[----:B------:R-:W-:Y:S05]  /*40a0*/  BSYNC B1 ;  /* 0x0000000000017941 */ /* 0x000fea0003800000 */
.L_x_104:
[----:B-----5:R-:W-:Y:S01]  /*40b0*/  FMUL R36, R100, R13 ;  /* 0x0000000d64247220 */ /* 0x020fe20000400000 */
[----:B--2---:R-:W-:Y:S01]  /*40c0*/  IMAD.X R31, R35, 0x1, R4, P5 ;  /* 0x00000001231f7824 */ /* 0x004fe200028e0604 */
        /* <DEDUP_REMOVED lines=9> */
.L_x_107:
[----:B------:R-:W-:Y:S05]  /*4160*/  BSYNC B1 ;  /* 0x0000000000017941 */ /* 0x000fea0003800000 */
.L_x_106:
        /* <DEDUP_REMOVED lines=10> */
.L_x_109:
[----:B------:R-:W-:Y:S05]  /*4210*/  BSYNC B1 ;  /* 0x0000000000017941 */ /* 0x000fea0003800000 */
.L_x_108:
        /* <DEDUP_REMOVED lines=14> */
.L_x_111:
[----:B------:R-:W-:Y:S05]  /*4300*/  BSYNC B1 ;  /* 0x0000000000017941 */ /* 0x000fea0003800000 */
.L_x_110:
        /* <DEDUP_REMOVED lines=11> */
.L_x_113:
[----:B------:R-:W-:Y:S05]  /*43c0*/  BSYNC B1 ;  /* 0x0000000000017941 */ /* 0x000fea0003800000 */
.L_x_112:
        /* <DEDUP_REMOVED lines=11> */
.L_x_115:
[----:B------:R-:W-:Y:S05]  /*4480*/  BSYNC B1 ;  /* 0x0000000000017941 */ /* 0x000fea0003800000 */
.L_x_114:
        /* <DEDUP_REMOVED lines=10> */
.L_x_117:
[----:B------:R-:W-:Y:S05]  /*4530*/  BSYNC B1 ;  /* 0x0000000000017941 */ /* 0x000fea0003800000 */
.L_x_116:
        /* <DEDUP_REMOVED lines=14> */
.L_x_119:
[----:B------:R-:W-:Y:S05]  /*4620*/  BSYNC B1 ;  /* 0x0000000000017941 */ /* 0x000fea0003800000 */
.L_x_118:
        /* <DEDUP_REMOVED lines=11> */
.L_x_121:
[----:B------:R-:W-:Y:S05]  /*46e0*/  BSYNC B1 ;  /* 0x0000000000017941 */ /* 0x000fea0003800000 */
.L_x_120:
        /* <DEDUP_REMOVED lines=11> */
.L_x_123:
[----:B------:R-:W-:Y:S05]  /*47a0*/  BSYNC B1 ;  /* 0x0000000000017941 */ /* 0x000fea0003800000 */
.L_x_122:
        /* <DEDUP_REMOVED lines=10> */
.L_x_125:
[----:B------:R-:W-:Y:S05]  /*4850*/  BSYNC B1 ;  /* 0x0000000000017941 */ /* 0x000fea0003800000 */
.L_x_124:
        /* <DEDUP_REMOVED lines=14> */
.L_x_127:
[----:B------:R-:W-:Y:S05]  /*4940*/  BSYNC B1 ;  /* 0x0000000000017941 */ /* 0x000fea0003800000 */
.L_x_126:
        /* <DEDUP_REMOVED lines=11> */
.L_x_129:
[----:B------:R-:W-:Y:S05]  /*4a00*/  BSYNC B1 ;  /* 0x0000000000017941 */ /* 0x000fea0003800000 */
.L_x_128:
        /* <DEDUP_REMOVED lines=11> */
.L_x_131:
[----:B------:R-:W-:Y:S05]  /*4ac0*/  BSYNC B1 ;  /* 0x0000000000017941 */ /* 0x000fea0003800000 */
.L_x_130:
        /* <DEDUP_REMOVED lines=10> */
.L_x_133:
[----:B------:R-:W-:Y:S05]  /*4b70*/  BSYNC B1 ;  /* 0x0000000000017941 */ /* 0x000fea0003800000 */
.L_x_132:
        /* <DEDUP_REMOVED lines=14> */
.L_x_135:
[----:B------:R-:W-:Y:S05]  /*4c60*/  BSYNC B1 ;  /* 0x0000000000017941 */ /* 0x000fea0003800000 */
.L_x_134:
[----:B--2--5:R-:W-:Y:S01]  /*4c70*/  FMUL R21, R100, R13 ;  /* 0x0000000d64157220 */ /* 0x024fe20000400000 */
[----:B------:R-:W-:Y:S01]  /*4c80*/  IMAD.X R29, R33, 0x1, R4, P6 ;  /* 0x00000001211d7824 */ /* 0x000fe200030e0604 */
[----:B------:R-:W-:Y:S01]  /*4c90*/  ISETP.GT.AND P2, PT, R98, RZ, P1 ;  /* 0x000000ff6200720c */ /* 0x000fe20000f44270 */
[----:B------:R-:W-:Y:S01]  /*4ca0*/  BSSY B1, `(.L_x_136) ;  /* 0x0000007000017945 */ /* 0x000fe20003800000 */
[----:B------:R-:W-:Y:S01]  /*4cb0*/  FFMA R21, R80, R12, R21 ;  /* 0x0000000c50157223 */ /* 0x000fe20000000015 */
[----:B------:R-:W-:-:S04]  /*4cc0*/  IADD3 R36, P0, R24, UR10, RZ ;  /* 0x0000000a18247c10 */ /* 0x000fc8000ff1e0ff */
[----:B------:R2:W-:Y:S01]  /*4cd0*/  @P5 STG.E desc[UR18][R28.64], R21 ;  /* 0x000000151c005986 */ /* 0x0005e2000c101912 */
[----:B------:R-:W-:-:S05]  /*4ce0*/  IADD3.X R37, R25, UR11, RZ, P0, !PT ;  /* 0x0000000b19257c10 */ /* 0x000fca00087fe4ff */
[----:B------:R-:W-:Y:S05]  /*4cf0*/  @!P2 BRA `(.L_x_137) ;  /* 0x000000000004a947 */ /* 0x000fea0003800000 */
[----:B------:R0:W5:Y:S02]  /*4d00*/  LDG.E.LTC128B R100, desc[UR18][R36.64] ;  /* 0x0000001224647981 */ /* 0x000164000c1e1920 */
.L_x_137:
[----:B------:R-:W-:Y:S05]  /*4d10*/  BSYNC B1 ;  /* 0x0000000000017941 */ /* 0x000fea0003800000 */
.L_x_136:
[----:B------:R-:W-:Y:S01]  /*4d20*/  IADD3 R20, P5, R34, R6, RZ ;  /* 0x0000000622147210 */ /* 0x000fe20007fbe0ff */
[----:B-----5:R-:W-:Y:S01]  /*4d30*/  FMUL R30, R100, R13 ;  /* 0x0000000d641e7220 */ /* 0x020fe20000400000 */
[----:B------:R-:W-:Y:S01]  /*4d40*/  ISETP.GT.AND P4, PT, R98, 0x8, P4 ;  /* 0x000000086200780c */ /* 0x000fe20002784270 */
[----:B------:R-:W-:Y:S01]  /*4d50*/  BSSY B1, `(.L_x_138) ;  /* 0x000000a000017945 */ /* 0x000fe20003800000 */
[----:B----4-:R-:W-:Y:S01]  /*4d60*/  IADD3 R26, P6, R26, UR8, RZ ;  /* 0x000000081a1a7c10 */ /* 0x010fe2000ffde0ff */
[----:B------:R-:W-:Y:S01]  /*4d70*/  FFMA R81, R81, R12, R30 ;  /* 0x0000000c51517223 */ /* 0x000fe2000000001e */
[----:B--2---:R-:W-:Y:S01]  /*4d80*/  IMAD.X R21, R35, 0x1, R4, P5 ;  /* 0x0000000123157824 */ /* 0x004fe200028e0604 */
[----:B------:R-:W-:Y:S02]  /*4d90*/  ISETP.GT.AND P0, PT, R5, 0x78, PT ;  /* 0x000000780500780c */ /* 0x000fe40003f04270 */
[----:B------:R-:W-:Y:S02]  /*4da0*/  IADD3 R30, P5, R32, R19, RZ ;  /* 0x00000013201e7210 */ /* 0x000fe40007fbe0ff */
[----:B------:R2:W-:Y:S01]  /*4db0*/  @P2 STG.E desc[UR18][R20.64], R81 ;  /* 0x0000005114002986 */ /* 0x0005e2000c101912 */
[----:B------:R-:W-:-:S03]  /*4dc0*/  IADD3.X R27, R27, UR9, RZ, P6, !PT ;  /* 0x000000091b1b7c10 */ /* 0x000fc6000b7fe4ff */
[----:B------:R-:W-:Y:S07]  /*4dd0*/  @!P4 BRA `(.L_x_139) ;  /* 0x000000000004c947 */ /* 0x000fee0003800000 */
[----:B------:R4:W5:Y:S02]  /*4de0*/  LDG.E.LTC128B R100, desc[UR18][R26.64] ;  /* 0x000000121a647981 */ /* 0x000964000c1e1920 */
.L_x_139:
[----:B------:R-:W-:Y:S05]  /*4df0*/  BSYNC B1 ;  /* 0x0000000000017941 */ /* 0x000fea0003800000 */
.L_x_138:
[----:B----45:R-:W-:Y:S01]  /*4e00*/  FMUL R27, R100, R13 ;  /* 0x0000000d641b7220 */ /* 0x030fe20000400000 */
[----:B------:R-:W-:Y:S01]  /*4e10*/  IMAD.X R31, R33, 0x1, R18, P5 ;  /* 0x00000001211f7824 */ /* 0x000fe200028e0612 */
[----:B------:R-:W-:Y:S01]  /*4e20*/  ISETP.GT.AND P1, PT, R98, 0x8, P1 ;  /* 0x000000086200780c */ /* 0x000fe20000f24270 */
[----:B------:R-:W-:Y:S01]  /*4e30*/  BSSY B1, `(.L_x_140) ;  /* 0x0000008000017945 */ /* 0x000fe20003800000 */
[----:B------:R-:W-:Y:S01]  /*4e40*/  FFMA R27, R82, R12, R27 ;  /* 0x0000000c521b7223 */ /* 0x000fe2000000001b */
[----:B------:R-:W-:Y:S02]  /*4e50*/  IADD3 R24, P5, R24, UR8, RZ ;  /* 0x0000000818187c10 */ /* 0x000fe4000ffbe0ff */
[----:B------:R-:W-:Y:S02]  /*4e60*/  ISETP.GT.AND P2, PT, R5, 0x79, PT ;  /* 0x000000790500780c */ /* 0x000fe40003f44270 */
[----:B------:R4:W-:Y:S01]  /*4e70*/  @P4 STG.E desc[UR18][R30.64], R27 ;  /* 0x0000001b1e004986 */ /* 0x0009e2000c101912 */
[----:B------:R-:W-:-:S05]  /*4e80*/  IADD3.X R25, R25, UR9, RZ, P5, !PT ;  /* 0x0000000919197c10 */ /* 0x000fca000affe4ff */
[----:B------:R-:W-:Y:S05]  /*4e90*/  @!P1 BRA `(.L_x_141) ;  /* 0x0000000000049947 */ /* 0x000fea0003800000 */
[----:B------:R0:W5:Y:S02]  /*4ea0*/  LDG.E.LTC128B R100, desc[UR18][R24.64] ;  /* 0x0000001218647981 */ /* 0x000164000c1e1920 */
.L_x_141:
[----:B------:R-:W-:Y:S05]  /*4eb0*/  BSYNC B1 ;  /* 0x0000000000017941 */ /* 0x000fea0003800000 */
.L_x_140:
[----:B0-----:R-:W-:Y:S01]  /*4ec0*/  IADD3 R24, P6, R34, R19, RZ ;  /* 0x0000001322187210 */ /* 0x001fe20007fde0ff */
[----:B----45:R-:W-:Y:S01]  /*4ed0*/  FMUL R30, R100, R13 ;  /* 0x0000000d641e7220 */ /* 0x030fe20000400000 */
[----:B------:R-:W-:Y:S01]  /*4ee0*/  ISETP.GT.AND P4, PT, R98, RZ, P0 ;  /* 0x000000ff6200720c */ /* 0x000fe20000784270 */
[----:B------:R-:W-:Y:S01]  /*4ef0*/  BSSY B1, `(.L_x_142) ;  /* 0x0000009000017945 */ /* 0x000fe20003800000 */
[----:B------:R-:W-:Y:S01]  /*4f00*/  IADD3 R26, P5, R28, R6, RZ ;  /* 0x000000061c1a7210 */ /* 0x000fe20007fbe0ff */
[----:B------:R-:W-:Y:S02]  /*4f10*/  IMAD.X R25, R35, 0x1, R18, P6 ;  /* 0x0000000123197824 */ /* 0x000fe400030e0612 */
[----:B------:R-:W-:-:S05]  /*4f20*/  FFMA R83, R83, R12, R30 ;  /* 0x0000000c53537223 */ /* 0x000fca000000001e */
[----:B------:R0:W-:Y:S03]  /*4f30*/  @P1 STG.E desc[UR18][R24.64], R83 ;  /* 0x0000005318001986 */ /* 0x0001e6000c101912 */
[----:B------:R-:W-:Y:S05]  /*4f40*/  @!P4 BRA `(.L_x_143) ;  /* 0x00000000000cc947 */ /* 0x000fea0003800000 */
[----:B0-----:R-:W-:-:S04]  /*4f50*/  IADD3 R24, P1, R22, UR10, RZ ;  /* 0x0000000a16187c10 */ /* 0x001fc8000ff3e0ff */
[----:B------:R-:W-:-:S05]  /*4f60*/  IADD3.X R25, R23, UR11, RZ, P1, !PT ;  /* 0x0000000b17197c10 */ /* 0x000fca0008ffe4ff */
[----:B------:R4:W5:Y:S04]  /*4f70*/  LDG.E.LTC128B R100, desc[UR18][R24.64] ;  /* 0x0000001218647981 */ /* 0x000968000c1e1920 */
.L_x_143:
[----:B------:R-:W-:Y:S05]  /*4f80*/  BSYNC B1 ;  /* 0x0000000000017941 */ /* 0x000fea0003800000 */
.L_x_142:
[----:B-----5:R-:W-:Y:S01]  /*4f90*/  FMUL R5, R100, R13 ;  /* 0x0000000d64057220 */ /* 0x020fe20000400000 */
[----:B------:R-:W-:Y:S01]  /*4fa0*/  IMAD.X R27, R29, 0x1, R4, P5 ;  /* 0x000000011d1b7824 */ /* 0x000fe200028e0604 */
[----:B------:R-:W-:Y:S01]  /*4fb0*/  ISETP.GT.AND P1, PT, R98, RZ, P2 ;  /* 0x000000ff6200720c */ /* 0x000fe20001724270 */
[----:B------:R-:W-:Y:S01]  /*4fc0*/  BSSY B1, `(.L_x_144) ;  /* 0x0000008000017945 */ /* 0x000fe20003800000 */
[----:B------:R-:W-:Y:S01]  /*4fd0*/  FFMA R5, R84, R12, R5 ;  /* 0x0000000c54057223 */ /* 0x000fe20000000005 */
[----:B0---4-:R-:W-:Y:S02]  /*4fe0*/  IADD3 R24, P6, R36, UR10, RZ ;  /* 0x0000000a24187c10 */ /* 0x011fe4000ffde0ff */
[----:B------:R-:W-:Y:S02]  /*4ff0*/  IADD3 R30, P5, R20, R6, RZ ;  /* 0x00000006141e7210 */ /* 0x000fe40007fbe0ff */
[----:B------:R0:W-:Y:S01]  /*5000*/  @P4 STG.E desc[UR18][R26.64], R5 ;  /* 0x000000051a004986 */ /* 0x0001e2000c101912 */
[----:B------:R-:W-:-:S05]  /*5010*/  IADD3.X R25, R37, UR11, RZ, P6, !PT ;  /* 0x0000000b25197c10 */ /* 0x000fca000b7fe4ff */
[----:B------:R-:W-:Y:S05]  /*5020*/  @!P1 BRA `(.L_x_145) ;  /* 0x0000000000049947 */ /* 0x000fea0003800000 */
[----:B------:R4:W5:Y:S02]  /*5030*/  LDG.E.LTC128B R100, desc[UR18][R24.64] ;  /* 0x0000001218647981 */ /* 0x000964000c1e1920 */
.L_x_145:
[----:B------:R-:W-:Y:S05]  /*5040*/  BSYNC B1 ;  /* 0x0000000000017941 */ /* 0x000fea0003800000 */
.L_x_144:
[----:B-----5:R-:W-:Y:S01]  /*5050*/  FMUL R6, R100, R13 ;  /* 0x0000000d64067220 */ /* 0x020fe20000400000 */
[----:B------:R-:W-:Y:S01]  /*5060*/  IMAD.X R31, R21, 0x1, R4, P5 ;  /* 0x00000001151f7824 */ /* 0x000fe200028e0604 */
[----:B------:R-:W-:Y:S01]  /*5070*/  ISETP.GT.AND P0, PT, R98, 0x8, P0 ;  /* 0x000000086200780c */ /* 0x000fe20000704270 */
[----:B------:R-:W-:Y:S01]  /*5080*/  BSSY B1, `(.L_x_146) ;  /* 0x0000008000017945 */ /* 0x000fe20003800000 */
[----:B------:R-:W-:Y:S01]  /*5090*/  FFMA R85, R85, R12, R6 ;  /* 0x0000000c55557223 */ /* 0x000fe20000000006 */
[----:B------:R-:W-:Y:S02]  /*50a0*/  IADD3 R4, P4, R22, UR8, RZ ;  /* 0x0000000816047c10 */ /* 0x000fe4000ff9e0ff */
[----:B----4-:R-:W-:Y:S02]  /*50b0*/  IADD3 R24, P5, R28, R19, RZ ;  /* 0x000000131c187210 */ /* 0x010fe40007fbe0ff */
[----:B------:R4:W-:Y:S01]  /*50c0*/  @P1 STG.E desc[UR18][R30.64], R85 ;  /* 0x000000551e001986 */ /* 0x0009e2000c101912 */
[----:B0-----:R-:W-:-:S05]  /*50d0*/  IADD3.X R5, R23, UR9, RZ, P4, !PT ;  /* 0x0000000917057c10 */ /* 0x001fca000a7fe4ff */
[----:B------:R-:W-:Y:S05]  /*50e0*/  @!P0 BRA `(.L_x_147) ;  /* 0x0000000000048947 */ /* 0x000fea0003800000 */
[----:B------:R0:W5:Y:S02]  /*50f0*/  LDG.E.LTC128B R100, desc[UR18][R4.64] ;  /* 0x0000001204647981 */ /* 0x000164000c1e1920 */
.L_x_147:
[----:B------:R-:W-:Y:S05]  /*5100*/  BSYNC B1 ;  /* 0x0000000000017941 */ /* 0x000fea0003800000 */
.L_x_146:
[----:B------:R-:W-:Y:S01]  /*5110*/  ISETP.GT.AND P2, PT, R98, 0x8, P2 ;  /* 0x000000086200780c */ /* 0x000fe20001744270 */
[----:B0----5:R-:W-:Y:S01]  /*5120*/  FMUL R5, R100, R13 ;  /* 0x0000000d64057220 */ /* 0x021fe20000400000 */
[----:B------:R-:W-:Y:S01]  /*5130*/  IMAD.X R25, R29, 0x1, R18, P5 ;  /* 0x000000011d197824 */ /* 0x000fe200028e0612 */
[----:B------:R-:W-:Y:S02]  /*5140*/  BSSY B1, `(.L_x_148) ;  /* 0x0000007000017945 */ /* 0x000fe40003800000 */
[----:B-1----:R-:W-:-:S05]  /*5150*/  FFMA R23, R86, R12, R5 ;  /* 0x0000000c56177223 */ /* 0x002fca0000000005 */
[----:B------:R0:W-:Y:S01]  /*5160*/  @P0 STG.E desc[UR18][R24.64], R23 ;  /* 0x0000001718000986 */ /* 0x0001e2000c101912 */
[----:B------:R-:W-:-:S04]  /*5170*/  IADD3 R4, P0, R36, UR8, RZ ;  /* 0x0000000824047c10 */ /* 0x000fc8000ff1e0ff */
[----:B------:R-:W-:Y:S01]  /*5180*/  IADD3.X R5, R37, UR9, RZ, P0, !PT ;  /* 0x0000000925057c10 */ /* 0x000fe200087fe4ff */
[----:B------:R-:W-:Y:S08]  /*5190*/  @!P2 BRA `(.L_x_149) ;  /* 0x000000000004a947 */ /* 0x000ff00003800000 */
[----:B------:R1:W5:Y:S02]  /*51a0*/  LDG.E.LTC128B R100, desc[UR18][R4.64] ;  /* 0x0000001204647981 */ /* 0x000364000c1e1920 */
.L_x_149:
[----:B------:R-:W-:Y:S05]  /*51b0*/  BSYNC B1 ;  /* 0x0000000000017941 */ /* 0x000fea0003800000 */
.L_x_148:
[----:B------:R-:W-:Y:S05]  /*51c0*/  @!P2 BRA `(.L_x_150) ;  /* 0x000000140094a947 */ /* 0x000fea0003800000 */
[----:B-1----:R-:W-:Y:S01]  /*51d0*/  IADD3 R4, P0, R20, R19, RZ ;  /* 0x0000001314047210 */ /* 0x002fe20007f1e0ff */
[----:B-----5:R-:W-:-:S04]  /*51e0*/  FMUL R100, R100, R13 ;  /* 0x0000000d64647220 */ /* 0x020fc80000400000 */
[----:B------:R-:W-:Y:S02]  /*51f0*/  IMAD.X R5, R21, 0x1, R18, P0 ;  /* 0x0000000115057824 */ /* 0x000fe400000e0612 */
[----:B------:R-:W-:-:S05]  /*5200*/  FFMA R87, R87, R12, R100 ;  /* 0x0000000c57577223 */ /* 0x000fca0000000064 */
[----:B------:R1:W-:Y:S01]  /*5210*/  STG.E desc[UR18][R4.64], R87 ;  /* 0x0000005704007986 */ /* 0x0003e2000c101912 */
[----:B------:R-:W-:Y:S05]  /*5220*/  BRA `(.L_x_150) ;  /* 0x00000014007c7947 */ /* 0x000fea0003800000 */
.L_x_27:
[----:B------:R-:W-:Y:S01]  /*5230*/  ULDC.64 UR8, c[0x0][0x6c0] ;  /* 0x0001b00000087ab9 */ /* 0x000fe20000000a00 */
[----:B------:R-:W-:Y:S01]  /*5240*/  ISETP.GT.AND P2, PT, R5, 0x1, PT ;  /* 0x000000010500780c */ /* 0x000fe20003f44270 */
[-C--:B------:R-:W-:Y:S01]  /*5250*/  FMUL R19, R24, R12.reuse ;  /* 0x0000000c18137220 */ /* 0x080fe20000400000 */
[----:B------:R-:W-:Y:S01]  /*5260*/  LEA R20, P0, R100, UR8, 0x2 ;  /* 0x0000000864147c11 */ /* 0x000fe2000f8010ff */
[----:B------:R-:W-:Y:S01]  /*5270*/  IMAD.SHL.U32 R6, R104, 0x20, RZ ;  /* 0x0000002068067824 */ /* 0x000fe200078e00ff */
[----:B------:R-:W-:Y:S01]  /*5280*/  ISETP.GT.AND P4, PT, R98, RZ, P2 ;  /* 0x000000ff6200720c */ /* 0x000fe20001784270 */
[-C--:B------:R-:W-:Y:S01]  /*5290*/  FMUL R91, R26, R12.reuse ;  /* 0x0000000c1a5b7220 */ /* 0x080fe20000400000 */
[----:B------:R-:W-:Y:S01]  /*52a0*/  LEA.HI.X R21, R100, UR9, R89, 0x2, P0 ;  /* 0x0000000964157c11 */ /* 0x000fe200080f1459 */
[-C--:B------:R-:W-:Y:S01]  /*52b0*/  FMUL R89, R25, R12.reuse ;  /* 0x0000000c19597220 */ /* 0x080fe20000400000 */
[----:B------:R-:W-:Y:S01]  /*52c0*/  ISETP.GT.AND P1, PT, R98, 0x8, P1 ;  /* 0x000000086200780c */ /* 0x000fe20000f24270 */
[----:B------:R-:W-:Y:S01]  /*52d0*/  FMUL R93, R27, R12 ;  /* 0x0000000c1b5d7220 */ /* 0x000fe20000400000 */
[----:B------:R-:W-:Y:S01]  /*52e0*/  ISETP.GT.AND P0, PT, R5, 0x8, PT ;  /* 0x000000080500780c */ /* 0x000fe20003f04270 */
[----:B------:R0:W-:Y:S01]  /*52f0*/  @P5 STG.E desc[UR18][R20.64], R19 ;  /* 0x0000001314005986 */ /* 0x0001e2000c101912 */
[----:B------:R-:W-:Y:S01]  /*5300*/  LEA R22, P5, R104, R20, 0x2 ;  /* 0x0000001468167211 */ /* 0x000fe200078a10ff */
[-C--:B------:R-:W-:Y:S01]  /*5310*/  FMUL R95, R28, R12.reuse ;  /* 0x0000000c1c5f7220 */ /* 0x080fe20000400000 */
[----:B------:R-:W-:Y:S01]  /*5320*/  ISETP.GT.AND P2, PT, R98, 0x8, P2 ;  /* 0x000000086200780c */ /* 0x000fe20001744270 */
[-C--:B------:R-:W-:Y:S01]  /*5330*/  FMUL R33, R33, R12.reuse ;  /* 0x0000000c21217220 */ /* 0x080fe20000400000 */
[C-C-:B------:R-:W-:Y:S01]  /*5340*/  LEA.HI.X R23, R104.reuse, R21, R105.reuse, 0x2, P5 ;  /* 0x0000001568177211 */ /* 0x140fe200028f1469 */
[-C--:B------:R-:W-:Y:S01]  /*5350*/  FMUL R35, R35, R12.reuse ;  /* 0x0000000c23237220 */ /* 0x080fe20000400000 */
[----:B------:R-:W-:Y:S01]  /*5360*/  SHF.L.U64.HI R4, R104, 0x5, R105 ;  /* 0x0000000568047819 */ /* 0x000fe20000010269 */
[----:B------:R-:W-:Y:S01]  /*5370*/  FMUL R37, R37, R12 ;  /* 0x0000000c25257220 */ /* 0x000fe20000400000 */
[----:B------:R-:W-:Y:S01]  /*5380*/  ISETP.GT.AND P5, PT, R98, RZ, P0 ;  /* 0x000000ff6200720c */ /* 0x000fe200007a4270 */
[----:B------:R1:W-:Y:S01]  /*5390*/  @P4 STG.E desc[UR18][R22.64], R89 ;  /* 0x0000005916004986 */ /* 0x0003e2000c101912 */
[C---:B------:R-:W-:Y:S01]  /*53a0*/  IADD3 R24, P4, R6.reuse, R20, RZ ;  /* 0x0000001406187210 */ /* 0x040fe20007f9e0ff */
[----:B------:R-:W-:Y:S01]  /*53b0*/  FMUL R39, R39, R12 ;  /* 0x0000000c27277220 */ /* 0x000fe20000400000 */
[----:B------:R-:W-:Y:S01]  /*53c0*/  IADD3 R26, P6, R6, R22, RZ ;  /* 0x00000016061a7210 */ /* 0x000fe20007fde0ff */
[----:B------:R2:W-:Y:S01]  /*53d0*/  @P1 STG.E desc[UR18][R20.64+0x20], R91 ;  /* 0x0000205b14001986 */ /* 0x0005e2000c101912 */
[----:B------:R-:W-:Y:S01]  /*53e0*/  ISETP.GT.AND P1, PT, R5, 0x9, PT ;  /* 0x000000090500780c */ /* 0x000fe20003f24270 */
[----:B------:R-:W-:Y:S01]  /*53f0*/  IMAD.X R25, R4, 0x1, R21, P4 ;  /* 0x0000000104197824 */ /* 0x000fe200020e0615 */
[C---:B------:R-:W-:Y:S01]  /*5400*/  ISETP.GT.AND P0, PT, R98.reuse, 0x8, P0 ;  /* 0x000000086200780c */ /* 0x040fe20000704270 */
[----:B------:R3:W-:Y:S01]  /*5410*/  @P2 STG.E desc[UR18][R22.64+0x20], R93 ;  /* 0x0000205d16002986 */ /* 0x0007e2000c101912 */
[----:B------:R-:W-:Y:S01]  /*5420*/  ISETP.GT.AND P4, PT, R98, RZ, P1 ;  /* 0x000000ff6200720c */ /* 0x000fe20000f84270 */
[----:B------:R-:W-:Y:S01]  /*5430*/  IMAD.X R27, R4, 0x1, R23, P6 ;  /* 0x00000001041b7824 */ /* 0x000fe200030e0617 */
[----:B0-----:R-:W-:Y:S01]  /*5440*/  IADD3 R19, P2, R6, 0x20, RZ ;  /* 0x0000002006137810 */ /* 0x001fe20007f5e0ff */
[----:B------:R0:W-:Y:S01]  /*5450*/  @P5 STG.E desc[UR18][R24.64], R95 ;  /* 0x0000005f18005986 */ /* 0x0001e2000c101912 */
[-C--:B-1----:R-:W-:Y:S01]  /*5460*/  FMUL R89, R29, R12.reuse ;  /* 0x0000000c1d597220 */ /* 0x082fe20000400000 */
[----:B------:R-:W-:Y:S01]  /*5470*/  ISETP.GT.AND P1, PT, R98, 0x8, P1 ;  /* 0x000000086200780c */ /* 0x000fe20000f24270 */
[----:B------:R-:W-:Y:S01]  /*5480*/  FMUL R41, R41, R12 ;  /* 0x0000000c29297220 */ /* 0x000fe20000400000 */
[----:B--2---:R-:W-:Y:S01]  /*5490*/  IADD3 R20, P5, R19, R20, RZ ;  /* 0x0000001413147210 */ /* 0x004fe20007fbe0ff */
[----:B------:R-:W-:-:S02]  /*54a0*/  IMAD.X R18, RZ, RZ, R4, P2 ;  /* 0x000000ffff127224 */ /* 0x000fc400010e0604 */
[-C--:B------:R-:W-:Y:S01]  /*54b0*/  FMUL R91, R30, R12.reuse ;  /* 0x0000000c1e5b7220 */ /* 0x080fe20000400000 */
[----:B------:R-:W-:Y:S01]  /*54c0*/  ISETP.GT.AND P2, PT, R5, 0x10, PT ;  /* 0x000000100500780c */ /* 0x000fe20003f44270 */
[----:B---3--:R-:W-:Y:S01]  /*54d0*/  FMUL R93, R31, R12 ;  /* 0x0000000c1f5d7220 */ /* 0x008fe20000400000 */
[----:B------:R-:W-:Y:S01]  /*54e0*/  IMAD.X R21, R18, 0x1, R21, P5 ;  /* 0x0000000112157824 */ /* 0x000fe200028e0615 */
[----:B------:R1:W-:Y:S01]  /*54f0*/  @P4 STG.E desc[UR18][R26.64], R89 ;  /* 0x000000591a004986 */ /* 0x0003e2000c101912 */
[----:B------:R-:W-:Y:S01]  /*5500*/  IADD3 R22, P4, R19, R22, RZ ;  /* 0x0000001613167210 */ /* 0x000fe20007f9e0ff */
[----:B0-----:R-:W-:Y:S01]  /*5510*/  FMUL R95, R32, R12 ;  /* 0x0000000c205f7220 */ /* 0x001fe20000400000 */
[----:B------:R-:W-:Y:S01]  /*5520*/  ISETP.GT.AND P5, PT, R98, RZ, P2 ;  /* 0x000000ff6200720c */ /* 0x000fe200017a4270 */
[----:B------:R0:W-:Y:S01]  /*5530*/  @P0 STG.E desc[UR18][R20.64], R91 ;  /* 0x0000005b14000986 */ /* 0x0001e2000c101912 */
[----:B------:R-:W-:Y:S01]  /*5540*/  ISETP.GT.AND P0, PT, R5, 0x11, PT ;  /* 0x000000110500780c */ /* 0x000fe20003f04270 */
[----:B------:R-:W-:Y:S01]  /*5550*/  IMAD.X R23, R18, 0x1, R23, P4 ;  /* 0x0000000112177824 */ /* 0x000fe200020e0617 */
[----:B------:R-:W-:Y:S01]  /*5560*/  IADD3 R28, P6, R6, R24, RZ ;  /* 0x00000018061c7210 */ /* 0x000fe20007fde0ff */
[-C--:B------:R-:W-:Y:S01]  /*5570*/  FMUL R43, R43, R12.reuse ;  /* 0x0000000c2b2b7220 */ /* 0x080fe20000400000 */
[----:B------:R-:W-:Y:S01]  /*5580*/  ISETP.GT.AND P4, PT, R98, RZ, P0 ;  /* 0x000000ff6200720c */ /* 0x000fe20000784270 */
[-C--:B------:R-:W-:Y:S01]  /*5590*/  FMUL R45, R45, R12.reuse ;  /* 0x0000000c2d2d7220 */ /* 0x080fe20000400000 */
[----:B------:R2:W-:Y:S01]  /*55a0*/  @P1 STG.E desc[UR18][R22.64], R93 ;  /* 0x0000005d16001986 */ /* 0x0005e2000c101912 */
[----:B------:R-:W-:Y:S01]  /*55b0*/  IMAD.X R29, R4, 0x1, R25, P6 ;  /* 0x00000001041d7824 */ /* 0x000fe200030e0619 */
[----:B------:R-:W-:Y:S01]  /*55c0*/  ISETP.GT.AND P1, PT, R98, 0x8, P2 ;  /* 0x000000086200780c */ /* 0x000fe20001724270 */
[----:B-1----:R-:W-:Y:S01]  /*55d0*/  FMUL R89, R34, R12 ;  /* 0x0000000c22597220 */ /* 0x002fe20000400000 */
[----:B------:R-:W-:Y:S01]  /*55e0*/  IADD3 R30, P2, R6, R26, RZ ;  /* 0x0000001a061e7210 */ /* 0x000fe20007f5e0ff */
[----:B0-----:R-:W-:Y:S01]  /*55f0*/  FMUL R91, R36, R12 ;  /* 0x0000000c245b7220 */ /* 0x001fe20000400000 */
[----:B------:R-:W-:Y:S01]  /*5600*/  @P5 STG.E desc[UR18][R28.64], R95 ;  /* 0x0000005f1c005986 */ /* 0x000fe2000c101912 */
[----:B------:R-:W-:Y:S01]  /*5610*/  IADD3 R20, P5, R19, R24, RZ ;  /* 0x0000001813147210 */ /* 0x000fe20007fbe0ff */
[-C--:B------:R-:W-:Y:S01]  /*5620*/  FMUL R47, R47, R12.reuse ;  /* 0x0000000c2f2f7220 */ /* 0x080fe20000400000 */
[----:B------:R-:W-:Y:S01]  /*5630*/  IMAD.X R31, R4, 0x1, R27, P2 ;  /* 0x00000001041f7824 */ /* 0x000fe200010e061b */
[----:B------:R-:W-:Y:S01]  /*5640*/  ISETP.GT.AND P0, PT, R98, 0x8, P0 ;  /* 0x000000086200780c */ /* 0x000fe20000704270 */
[----:B------:R-:W-:Y:S01]  /*5650*/  FMUL R49, R49, R12 ;  /* 0x0000000c31317220 */ /* 0x000fe20000400000 */
[----:B------:R-:W-:Y:S01]  /*5660*/  ISETP.GT.AND P2, PT, R5, 0x18, PT ;  /* 0x000000180500780c */ /* 0x000fe20003f44270 */
[----:B------:R-:W-:Y:S01]  /*5670*/  IMAD.X R21, R18, 0x1, R25, P5 ;  /* 0x0000000112157824 */ /* 0x000fe200028e0619 */
[----:B------:R0:W-:Y:S01]  /*5680*/  @P4 STG.E desc[UR18][R30.64], R33 ;  /* 0x000000211e004986 */ /* 0x0001e2000c101912 */
[----:B--2---:R-:W-:Y:S01]  /*5690*/  IADD3 R22, P4, R19, R26, RZ ;  /* 0x0000001a13167210 */ /* 0x004fe20007f9e0ff */
[----:B------:R-:W-:Y:S01]  /*56a0*/  FMUL R51, R51, R12 ;  /* 0x0000000c33337220 */ /* 0x000fe20000400000 */
        /* <DEDUP_REMOVED lines=11> */
[----:B0-----:R-:W-:Y:S01]  /*5760*/  FMUL R33, R38, R12 ;  /* 0x0000000c26217220 */ /* 0x001fe20000400000 */
[----:B------:R-:W-:Y:S01]  /*5770*/  IADD3 R26, P2, R6, R30, RZ ;  /* 0x0000001e061a7210 */ /* 0x000fe20007f5e0ff */
[----:B------:R-:W-:Y:S01]  /*5780*/  FMUL R57, R57, R12 ;  /* 0x0000000c39397220 */ /* 0x000fe20000400000 */
[----:B------:R-:W-:Y:S01]  /*5790*/  @P5 STG.E desc[UR18][R24.64], R91 ;  /* 0x0000005b18005986 */ /* 0x000fe2000c101912 */
[----:B-1----:R-:W-:Y:S01]  /*57a0*/  IADD3 R20, P5, R19, R28, RZ ;  /* 0x0000001c13147210 */ /* 0x002fe20007fbe0ff */
[-C--:B------:R-:W-:Y:S01]  /*57b0*/  FMUL R59, R59, R12.reuse ;  /* 0x0000000c3b3b7220 */ /* 0x080fe20000400000 */
[----:B------:R-:W-:Y:S01]  /*57c0*/  IMAD.X R27, R4, 0x1, R31, P2 ;  /* 0x00000001041b7824 */ /* 0x000fe200010e061f */
[----:B------:R-:W-:Y:S01]  /*57d0*/  ISETP.GT.AND P1, PT, R98, 0x8, P1 ;  /* 0x000000086200780c */ /* 0x000fe20000f24270 */
[----:B------:R-:W-:Y:S01]  /*57e0*/  FMUL R61, R61, R12 ;  /* 0x0000000c3d3d7220 */ /* 0x000fe20000400000 */
[----:B------:R-:W-:Y:S01]  /*57f0*/  ISETP.GT.AND P2, PT, R5, 0x20, PT ;  /* 0x000000200500780c */ /* 0x000fe20003f44270 */
[----:B------:R-:W-:Y:S01]  /*5800*/  IMAD.X R21, R18, 0x1, R29, P5 ;  /* 0x0000000112157824 */ /* 0x000fe200028e061d */
[----:B------:R-:W-:Y:S01]  /*5810*/  @P4 STG.E desc[UR18][R26.64], R37 ;  /* 0x000000251a004986 */ /* 0x000fe2000c101912 */
        /* <DEDUP_REMOVED lines=13> */
[----:B------:R-:W-:Y:S01]  /*58f0*/  FMUL R67, R67, R12 ;  /* 0x0000000c43437220 */ /* 0x000fe20000400000 */
[----:B------:R-:W-:Y:S01]  /*5900*/  IADD3 R30, P2, R6, R26, RZ ;  /* 0x0000001a061e7210 */ /* 0x000fe20007f5e0ff */
[----:B0-----:R-:W-:Y:S01]  /*5910*/  FMUL R33, R42, R12 ;  /* 0x0000000c2a217220 */ /* 0x001fe20000400000 */
[----:B------:R0:W-:Y:S01]  /*5920*/  @P5 STG.E desc[UR18][R28.64], R35 ;  /* 0x000000231c005986 */ /* 0x0001e2000c101912 */
[----:B------:R-:W-:Y:S01]  /*5930*/  IADD3 R20, P5, R19, R24, RZ ;  /* 0x0000001813147210 */ /* 0x000fe20007fbe0ff */
[-C--:B------:R-:W-:Y:S01]  /*5940*/  FMUL R69, R69, R12.reuse ;  /* 0x0000000c45457220 */ /* 0x080fe20000400000 */
[----:B------:R-:W-:Y:S01]  /*5950*/  IMAD.X R31, R4, 0x1, R27, P2 ;  /* 0x00000001041f7824 */ /* 0x000fe200010e061b */
[----:B------:R-:W-:Y:S01]  /*5960*/  ISETP.GT.AND P0, PT, R98, 0x8, P0 ;  /* 0x000000086200780c */ /* 0x000fe20000704270 */
[----:B------:R-:W-:Y:S01]  /*5970*/  FMUL R71, R71, R12 ;  /* 0x0000000c47477220 */ /* 0x000fe20000400000 */
[----:B------:R-:W-:Y:S01]  /*5980*/  ISETP.GT.AND P2, PT, R5, 0x28, PT ;  /* 0x000000280500780c */ /* 0x000fe20003f44270 */
[----:B------:R-:W-:Y:S01]  /*5990*/  IMAD.X R21, R18, 0x1, R25, P5 ;  /* 0x0000000112157824 */ /* 0x000fe200028e0619 */
[----:B------:R-:W-:Y:S01]  /*59a0*/  @P4 STG.E desc[UR18][R30.64], R41 ;  /* 0x000000291e004986 */ /* 0x000fe2000c101912 */
[----:B-1----:R-:W-:Y:S01]  /*59b0*/  IADD3 R22, P4, R19, R26, RZ ;  /* 0x0000001a13167210 */ /* 0x002fe20007f9e0ff */
[----:B------:R-:W-:Y:S01]  /*59c0*/  FMUL R73, R73, R12 ;  /* 0x0000000c49497220 */ /* 0x000fe20000400000 */
[----:B------:R-:W-:Y:S01]  /*59d0*/  ISETP.GT.AND P5, PT, R98, RZ, P2 ;  /* 0x000000ff6200720c */ /* 0x000fe200017a4270 */
[----:B------:R1:W-:Y:S01]  /*59e0*/  @P1 STG.E desc[UR18][R20.64], R33 ;  /* 0x0000002114001986 */ /* 0x0003e2000c101912 */
[----:B------:R-:W-:Y:S01]  /*59f0*/  ISETP.GT.AND P1, PT, R5, 0x29, PT ;  /* 0x000000290500780c */ /* 0x000fe20003f24270 */
[----:B------:R-:W-:Y:S01]  /*5a00*/  IMAD.X R23, R18, 0x1, R27, P4 ;  /* 0x0000000112177824 */ /* 0x000fe200020e061b */
[----:B------:R-:W-:Y:S01]  /*5a10*/  IADD3 R24, P6, R6, R28, RZ ;  /* 0x0000001c06187210 */ /* 0x000fe20007fde0ff */
[-C--:B0-----:R-:W-:Y:S01]  /*5a20*/  FMUL R35, R44, R12.reuse ;  /* 0x0000000c2c237220 */ /* 0x081fe20000400000 */
[----:B------:R-:W-:Y:S01]  /*5a30*/  ISETP.GT.AND P4, PT, R98, RZ, P1 ;  /* 0x000000ff6200720c */ /* 0x000fe20000f84270 */
[-C--:B------:R-:W-:Y:S01]  /*5a40*/  FMUL R75, R75, R12.reuse ;  /* 0x0000000c4b4b7220 */ /* 0x080fe20000400000 */
[----:B------:R0:W-:Y:S01]  /*5a50*/  @P0 STG.E desc[UR18][R22.64], R43 ;  /* 0x0000002b16000986 */ /* 0x0001e2000c101912 */
[----:B------:R-:W-:Y:S01]  /*5a60*/  IMAD.X R25, R4, 0x1, R29, P6 ;  /* 0x0000000104197824 */ /* 0x000fe200030e061d */
[----:B------:R-:W-:Y:S01]  /*5a70*/  ISETP.GT.AND P0, PT, R98, 0x8, P2 ;  /* 0x000000086200780c */ /* 0x000fe20001704270 */
[----:B------:R-:W-:Y:S01]  /*5a80*/  FMUL R77, R77, R12 ;  /* 0x0000000c4d4d7220 */ /* 0x000fe20000400000 */
[----:B------:R-:W-:Y:S01]  /*5a90*/  IADD3 R26, P2, R6, R30, RZ ;  /* 0x0000001e061a7210 */ /* 0x000fe20007f5e0ff */
[----:B-1----:R-:W-:Y:S01]  /*5aa0*/  FMUL R33, R46, R12 ;  /* 0x0000000c2e217220 */ /* 0x002fe20000400000 */
[----:B------:R1:W-:Y:S01]  /*5ab0*/  @P5 STG.E desc[UR18][R24.64], R35 ;  /* 0x0000002318005986 */ /* 0x0003e2000c101912 */
[----:B------:R-:W-:Y:S01]  /*5ac0*/  IADD3 R20, P5, R19, R28, RZ ;  /* 0x0000001c13147210 */ /* 0x000fe20007fbe0ff */
[-C--:B------:R-:W-:Y:S01]  /*5ad0*/  FMUL R79, R79, R12.reuse ;  /* 0x0000000c4f4f7220 */ /* 0x080fe20000400000 */
[----:B------:R-:W-:Y:S01]  /*5ae0*/  IMAD.X R27, R4, 0x1, R31, P2 ;  /* 0x00000001041b7824 */ /* 0x000fe200010e061f */
[----:B------:R-:W-:Y:S01]  /*5af0*/  ISETP.GT.AND P2, PT, R5, 0x30, PT ;  /* 0x000000300500780c */ /* 0x000fe20003f44270 */
[-C--:B------:R-:W-:Y:S01]  /*5b00*/  FMUL R81, R81, R12.reuse ;  /* 0x0000000c51517220 */ /* 0x080fe20000400000 */
[----:B------:R-:W-:Y:S01]  /*5b10*/  ISETP.GT.AND P1, PT, R98, 0x8, P1 ;  /* 0x000000086200780c */ /* 0x000fe20000f24270 */
[----:B------:R-:W-:Y:S01]  /*5b20*/  IMAD.X R21, R18, 0x1, R29, P5 ;  /* 0x0000000112157824 */ /* 0x000fe200028e061d */
[----:B------:R-:W-:Y:S01]  /*5b30*/  @P4 STG.E desc[UR18][R26.64], R45 ;  /* 0x0000002d1a004986 */ /* 0x000fe2000c101912 */
[----:B------:R-:W-:Y:S01]  /*5b40*/  ISETP.GT.AND P5, PT, R98, RZ, P2 ;  /* 0x000000ff6200720c */ /* 0x000fe200017a4270 */
[----:B------:R-:W-:Y:S01]  /*5b50*/  FMUL R83, R83, R12 ;  /* 0x0000000c53537220 */ /* 0x000fe20000400000 */
[----:B0-----:R-:W-:Y:S01]  /*5b60*/  IADD3 R22, P4, R19, R30, RZ ;  /* 0x0000001e13167210 */ /* 0x001fe20007f9e0ff */
[----:B------:R0:W-:Y:S01]  /*5b70*/  @P0 STG.E desc[UR18][R20.64], R33 ;  /* 0x0000002114000986 */ /* 0x0001e2000c101912 */
[----:B------:R-:W-:Y:S01]  /*5b80*/  IADD3 R28, P6, R6, R24, RZ ;  /* 0x00000018061c7210 */ /* 0x000fe20007fde0ff */
[-C--:B-1----:R-:W-:Y:S01]  /*5b90*/  FMUL R35, R48, R12.reuse ;  /* 0x0000000c30237220 */ /* 0x082fe20000400000 */
[----:B------:R-:W-:Y:S01]  /*5ba0*/  ISETP.GT.AND P0, PT, R5, 0x31, PT ;  /* 0x000000310500780c */ /* 0x000fe20003f04270 */
[----:B------:R-:W-:Y:S01]  /*5bb0*/  IMAD.X R23, R18, 0x1, R31, P4 ;  /* 0x0000000112177824 */ /* 0x000fe200020e061f */
[----:B------:R-:W-:Y:S01]  /*5bc0*/  ISETP.GT.AND P2, PT, R98, 0x8, P2 ;  /* 0x000000086200780c */ /* 0x000fe20001744270 */
[----:B------:R-:W-:Y:S01]  /*5bd0*/  IMAD.X R29, R4, 0x1, R25, P6 ;  /* 0x00000001041d7824 */ /* 0x000fe200030e0619 */
[----:B------:R-:W-:Y:S01]  /*5be0*/  ISETP.GT.AND P4, PT, R98, RZ, P0 ;  /* 0x000000ff6200720c */ /* 0x000fe20000784270 */
[----:B------:R-:W-:Y:S01]  /*5bf0*/  FMUL R85, R85, R12 ;  /* 0x0000000c55557220 */ /* 0x000fe20000400000 */
[----:B------:R1:W-:Y:S01]  /*5c00*/  @P1 STG.E desc[UR18][R22.64], R47 ;  /* 0x0000002f16001986 */ /* 0x0003e2000c101912 */
[----:B------:R-:W-:Y:S01]  /*5c10*/  IADD3 R30, P1, R6, R26, RZ ;  /* 0x0000001a061e7210 */ /* 0x000fe20007f3e0ff */
[----:B------:R-:W-:Y:S01]  /*5c20*/  FMUL R87, R87, R12 ;  /* 0x0000000c57577220 */ /* 0x000fe20000400000 */
[----:B------:R-:W-:Y:S01]  /*5c30*/  ISETP.GT.AND P0, PT, R98, 0x8, P0 ;  /* 0x000000086200780c */ /* 0x000fe20000704270 */
[----:B------:R2:W-:Y:S01]  /*5c40*/  @P5 STG.E desc[UR18][R28.64], R35 ;  /* 0x000000231c005986 */ /* 0x0005e2000c101912 */
[----:B0-----:R-:W-:Y:S01]  /*5c50*/  IADD3 R20, P5, R19, R24, RZ ;  /* 0x0000001813147210 */ /* 0x001fe20007fbe0ff */
[----:B------:R-:W-:Y:S01]  /*5c60*/  IMAD.X R31, R4, 0x1, R27, P1 ;  /* 0x00000001041f7824 */ /* 0x000fe200008e061b */
[----:B------:R-:W-:Y:S01]  /*5c70*/  ISETP.GT.AND P1, PT, R5, 0x38, PT ;  /* 0x000000380500780c */ /* 0x000fe20003f24270 */
[----:B------:R-:W-:Y:S01]  /*5c80*/  FMUL R33, R50, R12 ;  /* 0x0000000c32217220 */ /* 0x000fe20000400000 */
[----:B------:R-:W-:Y:S01]  /*5c90*/  IADD3 R24, P6, R6, R28, RZ ;  /* 0x0000001c06187210 */ /* 0x000fe20007fde0ff */
[----:B------:R-:W-:Y:S01]  /*5ca0*/  IMAD.X R21, R18, 0x1, R25, P5 ;  /* 0x0000000112157824 */ /* 0x000fe200028e0619 */
[----:B------:R-:W-:Y:S01]  /*5cb0*/  @P4 STG.E desc[UR18][R30.64], R49 ;  /* 0x000000311e004986 */ /* 0x000fe2000c101912 */
[----:B-1----:R-:W-:-:S02]  /*5cc0*/  IADD3 R22, P5, R19, R26, RZ ;  /* 0x0000001a13167210 */ /* 0x002fc40007fbe0ff */
[----:B------:R-:W-:Y:S01]  /*5cd0*/  ISETP.GT.AND P4, PT, R98, RZ, P1 ;  /* 0x000000ff6200720c */ /* 0x000fe20000f84270 */
[----:B------:R0:W-:Y:S01]  /*5ce0*/  @P2 STG.E desc[UR18][R20.64], R33 ;  /* 0x0000002114002986 */ /* 0x0001e2000c101912 */
[----:B------:R-:W-:Y:S01]  /*5cf0*/  ISETP.GT.AND P2, PT, R5, 0x39, PT ;  /* 0x000000390500780c */ /* 0x000fe20003f44270 */
[----:B------:R-:W-:Y:S02]  /*5d00*/  IMAD.X R23, R18, 0x1, R27, P5 ;  /* 0x0000000112177824 */ /* 0x000fe400028e061b */
[----:B--2---:R-:W-:Y:S01]  /*5d10*/  FMUL R35, R52, R12 ;  /* 0x0000000c34237220 */ /* 0x004fe20000400000 */
[----:B------:R-:W-:Y:S01]  /*5d20*/  IMAD.X R25, R4, 0x1, R29, P6 ;  /* 0x0000000104197824 */ /* 0x000fe200030e061d */
[----:B------:R-:W-:Y:S01]  /*5d30*/  ISETP.GT.AND P5, PT, R98, RZ, P2 ;  /* 0x000000ff6200720c */ /* 0x000fe200017a4270 */
[----:B------:R1:W-:Y:S01]  /*5d40*/  @P0 STG.E desc[UR18][R22.64], R51 ;  /* 0x0000003316000986 */ /* 0x0003e2000c101912 */
[----:B------:R-:W-:Y:S02]  /*5d50*/  IADD3 R26, P0, R6, R30, RZ ;  /* 0x0000001e061a7210 */ /* 0x000fe40007f1e0ff */
[----:B------:R-:W-:-:S02]  /*5d60*/  ISETP.GT.AND P1, PT, R98, 0x8, P1 ;  /* 0x000000086200780c */ /* 0x000fc40000f24270 */
[----:B------:R2:W-:Y:S01]  /*5d70*/  @P4 STG.E desc[UR18][R24.64], R35 ;  /* 0x0000002318004986 */ /* 0x0005e2000c101912 */
[----:B0-----:R-:W-:Y:S01]  /*5d80*/  IADD3 R20, P4, R19, R28, RZ ;  /* 0x0000001c13147210 */ /* 0x001fe20007f9e0ff */
[----:B------:R-:W-:Y:S01]  /*5d90*/  IMAD.X R27, R4, 0x1, R31, P0 ;  /* 0x00000001041b7824 */ /* 0x000fe200000e061f */
[----:B------:R-:W-:Y:S01]  /*5da0*/  ISETP.GT.AND P0, PT, R5, 0x40, PT ;  /* 0x000000400500780c */ /* 0x000fe20003f04270 */
[----:B------:R-:W-:Y:S01]  /*5db0*/  FMUL R33, R54, R12 ;  /* 0x0000000c36217220 */ /* 0x000fe20000400000 */
[----:B------:R-:W-:Y:S01]  /*5dc0*/  ISETP.GT.AND P2, PT, R98, 0x8, P2 ;  /* 0x000000086200780c */ /* 0x000fe20001744270 */
[----:B------:R-:W-:Y:S01]  /*5dd0*/  IMAD.X R21, R18, 0x1, R29, P4 ;  /* 0x0000000112157824 */ /* 0x000fe200020e061d */
[----:B------:R-:W-:Y:S01]  /*5de0*/  @P5 STG.E desc[UR18][R26.64], R53 ;  /* 0x000000351a005986 */ /* 0x000fe2000c101912 */
[----:B-1----:R-:W-:Y:S02]  /*5df0*/  IADD3 R22, P5, R19, R30, RZ ;  /* 0x0000001e13167210 */ /* 0x002fe40007fbe0ff */
[----:B------:R-:W-:Y:S01]  /*5e00*/  ISETP.GT.AND P4, PT, R98, RZ, P0 ;  /* 0x000000ff6200720c */ /* 0x000fe20000784270 */
[----:B------:R0:W-:Y:S01]  /*5e10*/  @P1 STG.E desc[UR18][R20.64], R33 ;  /* 0x0000002114001986 */ /* 0x0001e2000c101912 */
[----:B------:R-:W-:Y:S01]  /*5e20*/  ISETP.GT.AND P1, PT, R5, 0x41, PT ;  /* 0x000000410500780c */ /* 0x000fe20003f24270 */
[----:B------:R-:W-:Y:S01]  /*5e30*/  IMAD.X R23, R18, 0x1, R31, P5 ;  /* 0x0000000112177824 */ /* 0x000fe200028e061f */
[----:B------:R-:W-:Y:S01]  /*5e40*/  IADD3 R28, P6, R6, R24, RZ ;  /* 0x00000018061c7210 */ /* 0x000fe20007fde0ff */
[----:B--2---:R-:W-:Y:S01]  /*5e50*/  FMUL R35, R56, R12 ;  /* 0x0000000c38237220 */ /* 0x004fe20000400000 */
[----:B------:R-:W-:-:S02]  /*5e60*/  ISETP.GT.AND P5, PT, R98, RZ, P1 ;  /* 0x000000ff6200720c */ /* 0x000fc40000fa4270 */
[----:B------:R1:W-:Y:S01]  /*5e70*/  @P2 STG.E desc[UR18][R22.64], R55 ;  /* 0x0000003716002986 */ /* 0x0003e2000c101912 */
[----:B------:R-:W-:Y:S01]  /*5e80*/  IMAD.X R29, R4, 0x1, R25, P6 ;  /* 0x00000001041d7824 */ /* 0x000fe200030e0619 */
[----:B------:R-:W-:Y:S02]  /*5e90*/  IADD3 R30, P2, R6, R26, RZ ;  /* 0x0000001a061e7210 */ /* 0x000fe40007f5e0ff */
[----:B------:R-:W-:Y:S01]  /*5ea0*/  ISETP.GT.AND P0, PT, R98, 0x8, P0 ;  /* 0x000000086200780c */ /* 0x000fe20000704270 */
[----:B0-----:R-:W-:Y:S01]  /*5eb0*/  FMUL R33, R58, R12 ;  /* 0x0000000c3a217220 */ /* 0x001fe20000400000 */
[----:B------:R0:W-:Y:S01]  /*5ec0*/  @P4 STG.E desc[UR18][R28.64], R35 ;  /* 0x000000231c004986 */ /* 0x0001e2000c101912 */
[----:B------:R-:W-:Y:S01]  /*5ed0*/  IADD3 R20, P4, R19, R24, RZ ;  /* 0x0000001813147210 */ /* 0x000fe20007f9e0ff */
[----:B------:R-:W-:Y:S01]  /*5ee0*/  IMAD.X R31, R4, 0x1, R27, P2 ;  /* 0x00000001041f7824 */ /* 0x000fe200010e061b */
[----:B------:R-:W-:Y:S02]  /*5ef0*/  ISETP.GT.AND P2, PT, R5, 0x48, PT ;  /* 0x000000480500780c */ /* 0x000fe40003f44270 */
[----:B------:R-:W-:Y:S01]  /*5f00*/  ISETP.GT.AND P1, PT, R98, 0x8, P1 ;  /* 0x000000086200780c */ /* 0x000fe20000f24270 */
[----:B------:R-:W-:Y:S01]  /*5f10*/  IMAD.X R21, R18, 0x1, R25, P4 ;  /* 0x0000000112157824 */ /* 0x000fe200020e0619 */
[----:B------:R-:W-:Y:S01]  /*5f20*/  @P5 STG.E desc[UR18][R30.64], R57 ;  /* 0x000000391e005986 */ /* 0x000fe2000c101912 */
[----:B-1----:R-:W-:-:S02]  /*5f30*/  IADD3 R22, P5, R19, R26, RZ ;  /* 0x0000001a13167210 */ /* 0x002fc40007fbe0ff */
[----:B------:R-:W-:Y:S01]  /*5f40*/  ISETP.GT.AND P4, PT, R98, RZ, P2 ;  /* 0x000000ff6200720c */ /* 0x000fe20001784270 */
[----:B------:R1:W-:Y:S01]  /*5f50*/  @P0 STG.E desc[UR18][R20.64], R33 ;  /* 0x0000002114000986 */ /* 0x0003e2000c101912 */
[----:B------:R-:W-:Y:S01]  /*5f60*/  ISETP.GT.AND P0, PT, R5, 0x49, PT ;  /* 0x000000490500780c */ /* 0x000fe20003f04270 */
[----:B------:R-:W-:Y:S01]  /*5f70*/  IMAD.X R23, R18, 0x1, R27, P5 ;  /* 0x0000000112177824 */ /* 0x000fe200028e061b */
[----:B------:R-:W-:Y:S01]  /*5f80*/  IADD3 R24, P6, R6, R28, RZ ;  /* 0x0000001c06187210 */ /* 0x000fe20007fde0ff */
[----:B0-----:R-:W-:Y:S01]  /*5f90*/  FMUL R35, R60, R12 ;  /* 0x0000000c3c237220 */ /* 0x001fe20000400000 */
[----:B------:R-:W-:Y:S02]  /*5fa0*/  ISETP.GT.AND P5, PT, R98, RZ, P0 ;  /* 0x000000ff6200720c */ /* 0x000fe400007a4270 */
[----:B------:R0:W-:Y:S01]  /*5fb0*/  @P1 STG.E desc[UR18][R22.64], R59 ;  /* 0x0000003b16001986 */ /* 0x0001e2000c101912 */
[----:B------:R-:W-:Y:S01]  /*5fc0*/  IMAD.X R25, R4, 0x1, R29, P6 ;  /* 0x0000000104197824 */ /* 0x000fe200030e061d */
[----:B------:R-:W-:-:S02]  /*5fd0*/  IADD3 R26, P1, R6, R30, RZ ;  /* 0x0000001e061a7210 */ /* 0x000fc40007f3e0ff */
[----:B------:R-:W-:Y:S01]  /*5fe0*/  ISETP.GT.AND P2, PT, R98, 0x8, P2 ;  /* 0x000000086200780c */ /* 0x000fe20001744270 */
[----:B-1----:R-:W-:Y:S01]  /*5ff0*/  FMUL R33, R62, R12 ;  /* 0x0000000c3e217220 */ /* 0x002fe20000400000 */
[----:B------:R1:W-:Y:S01]  /*6000*/  @P4 STG.E desc[UR18][R24.64], R35 ;  /* 0x0000002318004986 */ /* 0x0003e2000c101912 */
[----:B------:R-:W-:Y:S01]  /*6010*/  IADD3 R20, P4, R19, R28, RZ ;  /* 0x0000001c13147210 */ /* 0x000fe20007f9e0ff */
[----:B------:R-:W-:Y:S01]  /*6020*/  IMAD.X R27, R4, 0x1, R31, P1 ;  /* 0x00000001041b7824 */ /* 0x000fe200008e061f */
[----:B------:R-:W-:Y:S02]  /*6030*/  ISETP.GT.AND P1, PT, R5, 0x50, PT ;  /* 0x000000500500780c */ /* 0x000fe40003f24270 */
[----:B------:R-:W-:Y:S01]  /*6040*/  ISETP.GT.AND P0, PT, R98, 0x8, P0 ;  /* 0x000000086200780c */ /* 0x000fe20000704270 */
[----:B------:R-:W-:Y:S01]  /*6050*/  IMAD.X R21, R18, 0x1, R29, P4 ;  /* 0x0000000112157824 */ /* 0x000fe200020e061d */
[----:B------:R-:W-:Y:S01]  /*6060*/  @P5 STG.E desc[UR18][R26.64], R61 ;  /* 0x0000003d1a005986 */ /* 0x000fe2000c101912 */
[----:B0-----:R-:W-:-:S02]  /*6070*/  IADD3 R22, P5, R19, R30, RZ ;  /* 0x0000001e13167210 */ /* 0x001fc40007fbe0ff */
[----:B------:R-:W-:Y:S01]  /*6080*/  ISETP.GT.AND P4, PT, R98, RZ, P1 ;  /* 0x000000ff6200720c */ /* 0x000fe20000f84270 */
[----:B------:R0:W-:Y:S01]  /*6090*/  @P2 STG.E desc[UR18][R20.64], R33 ;  /* 0x0000002114002986 */ /* 0x0001e2000c101912 */
[----:B------:R-:W-:Y:S01]  /*60a0*/  ISETP.GT.AND P2, PT, R5, 0x51, PT ;  /* 0x000000510500780c */ /* 0x000fe20003f44270 */
[----:B------:R-:W-:Y:S01]  /*60b0*/  IMAD.X R23, R18, 0x1, R31, P5 ;  /* 0x0000000112177824 */ /* 0x000fe200028e061f */
[----:B------:R-:W-:Y:S01]  /*60c0*/  IADD3 R28, P6, R6, R24, RZ ;  /* 0x00000018061c7210 */ /* 0x000fe20007fde0ff */
[----:B-1----:R-:W-:Y:S01]  /*60d0*/  FMUL R35, R64, R12 ;  /* 0x0000000c40237220 */ /* 0x002fe20000400000 */
[----:B------:R-:W-:Y:S02]  /*60e0*/  ISETP.GT.AND P5, PT, R98, RZ, P2 ;  /* 0x000000ff6200720c */ /* 0x000fe400017a4270 */
[----:B------:R1:W-:Y:S01]  /*60f0*/  @P0 STG.E desc[UR18][R22.64], R63 ;  /* 0x0000003f16000986 */ /* 0x0003e2000c101912 */
[----:B------:R-:W-:Y:S01]  /*6100*/  IMAD.X R29, R4, 0x1, R25, P6 ;  /* 0x00000001041d7824 */ /* 0x000fe200030e0619 */
[----:B------:R-:W-:-:S02]  /*6110*/  IADD3 R30, P0, R6, R26, RZ ;  /* 0x0000001a061e7210 */ /* 0x000fc40007f1e0ff */
        /* <DEDUP_REMOVED lines=49> */
[----:B------:R-:W-:-:S02]  /*6430*/  ISETP.GT.AND P4, PT, R98, RZ, P1 ;  /* 0x000000ff6200720c */ /* 0x000fc40000f84270 */
[----:B-1----:R-:W-:Y:S01]  /*6440*/  IADD3 R22, P5, R19, R26, RZ ;  /* 0x0000001a13167210 */ /* 0x002fe20007fbe0ff */
[----:B------:R1:W-:Y:S01]  /*6450*/  @P2 STG.E desc[UR18][R20.64], R33 ;  /* 0x0000002114002986 */ /* 0x0003e2000c101912 */
[----:B------:R-:W-:Y:S01]  /*6460*/  IADD3 R24, P6, R6, R28, RZ ;  /* 0x0000001c06187210 */ /* 0x000fe20007fde0ff */
[----:B0-----:R-:W-:Y:S01]  /*6470*/  FMUL R35, R76, R12 ;  /* 0x0000000c4c237220 */ /* 0x001fe20000400000 */
[----:B------:R-:W-:Y:S01]  /*6480*/  ISETP.GT.AND P2, PT, R5, 0x69, PT ;  /* 0x000000690500780c */ /* 0x000fe20003f44270 */
[----:B------:R-:W-:Y:S01]  /*6490*/  IMAD.X R23, R18, 0x1, R27, P5 ;  /* 0x0000000112177824 */ /* 0x000fe200028e061b */
[----:B------:R-:W-:Y:S01]  /*64a0*/  ISETP.GT.AND P1, PT, R98, 0x8, P1 ;  /* 0x000000086200780c */ /* 0x000fe20000f24270 */
[----:B------:R-:W-:Y:S01]  /*64b0*/  IMAD.X R25, R4, 0x1, R29, P6 ;  /* 0x0000000104197824 */ /* 0x000fe200030e061d */
[----:B------:R-:W-:Y:S02]  /*64c0*/  ISETP.GT.AND P5, PT, R98, RZ, P2 ;  /* 0x000000ff6200720c */ /* 0x000fe400017a4270 */
[----:B------:R0:W-:Y:S01]  /*64d0*/  @P0 STG.E desc[UR18][R22.64], R75 ;  /* 0x0000004b16000986 */ /* 0x0001e2000c101912 */
[----:B------:R-:W-:Y:S01]  /*64e0*/  IADD3 R26, P0, R6, R30, RZ ;  /* 0x0000001e061a7210 */ /* 0x000fe20007f1e0ff */
[----:B-1----:R-:W-:-:S02]  /*64f0*/  FMUL R33, R78, R12 ;  /* 0x0000000c4e217220 */ /* 0x002fc40000400000 */
[----:B------:R1:W-:Y:S01]  /*6500*/  @P4 STG.E desc[UR18][R24.64], R35 ;  /* 0x0000002318004986 */ /* 0x0003e2000c101912 */
[----:B------:R-:W-:Y:S01]  /*6510*/  IADD3 R20, P4, R19, R28, RZ ;  /* 0x0000001c13147210 */ /* 0x000fe20007f9e0ff */
[----:B------:R-:W-:Y:S01]  /*6520*/  IMAD.X R27, R4, 0x1, R31, P0 ;  /* 0x00000001041b7824 */ /* 0x000fe200000e061f */
[----:B------:R-:W-:Y:S02]  /*6530*/  ISETP.GT.AND P0, PT, R5, 0x70, PT ;  /* 0x000000700500780c */ /* 0x000fe40003f04270 */
[----:B------:R-:W-:Y:S01]  /*6540*/  ISETP.GT.AND P2, PT, R98, 0x8, P2 ;  /* 0x000000086200780c */ /* 0x000fe20001744270 */
[----:B------:R-:W-:Y:S01]  /*6550*/  IMAD.X R21, R18, 0x1, R29, P4 ;  /* 0x0000000112157824 */ /* 0x000fe200020e061d */
[----:B------:R-:W-:Y:S01]  /*6560*/  @P5 STG.E desc[UR18][R26.64], R77 ;  /* 0x0000004d1a005986 */ /* 0x000fe2000c101912 */
[----:B0-----:R-:W-:Y:S02]  /*6570*/  IADD3 R22, P5, R19, R30, RZ ;  /* 0x0000001e13167210 */ /* 0x001fe40007fbe0ff */
[----:B------:R-:W-:Y:S01]  /*6580*/  ISETP.GT.AND P4, PT, R98, RZ, P0 ;  /* 0x000000ff6200720c */ /* 0x000fe20000784270 */
[----:B------:R0:W-:Y:S01]  /*6590*/  @P1 STG.E desc[UR18][R20.64], R33 ;  /* 0x0000002114001986 */ /* 0x0001e2000c101912 */
[----:B------:R-:W-:Y:S01]  /*65a0*/  ISETP.GT.AND P1, PT, R5, 0x71, PT ;  /* 0x000000710500780c */ /* 0x000fe20003f24270 */
[----:B------:R-:W-:Y:S01]  /*65b0*/  IMAD.X R23, R18, 0x1, R31, P5 ;  /* 0x0000000112177824 */ /* 0x000fe200028e061f */
[----:B------:R-:W-:Y:S01]  /*65c0*/  IADD3 R28, P6, R6, R24, RZ ;  /* 0x00000018061c7210 */ /* 0x000fe20007fde0ff */
[----:B-1----:R-:W-:Y:S01]  /*65d0*/  FMUL R35, R80, R12 ;  /* 0x0000000c50237220 */ /* 0x002fe20000400000 */
[----:B------:R-:W-:-:S02]  /*65e0*/  ISETP.GT.AND P5, PT, R98, RZ, P1 ;  /* 0x000000ff6200720c */ /* 0x000fc40000fa4270 */
[----:B------:R1:W-:Y:S01]  /*65f0*/  @P2 STG.E desc[UR18][R22.64], R79 ;  /* 0x0000004f16002986 */ /* 0x0003e2000c101912 */
[----:B------:R-:W-:Y:S01]  /*6600*/  IMAD.X R29, R4, 0x1, R25, P6 ;  /* 0x00000001041d7824 */ /* 0x000fe200030e0619 */
[----:B------:R-:W-:Y:S02]  /*6610*/  ISETP.GT.AND P6, PT, R98, 0x8, P0 ;  /* 0x000000086200780c */ /* 0x000fe400007c4270 */
[----:B------:R-:W-:Y:S01]  /*6620*/  IADD3 R30, P0, R6, R26, RZ ;  /* 0x0000001a061e7210 */ /* 0x000fe20007f1e0ff */
[----:B0-----:R-:W-:Y:S01]  /*6630*/  FMUL R33, R82, R12 ;  /* 0x0000000c52217220 */ /* 0x001fe20000400000 */
[----:B------:R0:W-:Y:S01]  /*6640*/  @P4 STG.E desc[UR18][R28.64], R35 ;  /* 0x000000231c004986 */ /* 0x0001e2000c101912 */
[----:B------:R-:W-:Y:S02]  /*6650*/  IADD3 R20, P2, R19, R24, RZ ;  /* 0x0000001813147210 */ /* 0x000fe40007f5e0ff */
[----:B------:R-:W-:Y:S01]  /*6660*/  IMAD.X R31, R4, 0x1, R27, P0 ;  /* 0x00000001041f7824 */ /* 0x000fe200000e061b */
[----:B------:R-:W-:-:S02]  /*6670*/  ISETP.GT.AND P0, PT, R5, 0x78, PT ;  /* 0x000000780500780c */ /* 0x000fc40003f04270 */
[C---:B-1----:R-:W-:Y:S01]  /*6680*/  IADD3 R22, P4, R19.reuse, R26, RZ ;  /* 0x0000001a13167210 */ /* 0x042fe20007f9e0ff */
[----:B------:R-:W-:Y:S01]  /*6690*/  IMAD.X R21, R18, 0x1, R25, P2 ;  /* 0x0000000112157824 */ /* 0x000fe200010e0619 */
[----:B------:R-:W-:Y:S01]  /*66a0*/  @P5 STG.E desc[UR18][R30.64], R81 ;  /* 0x000000511e005986 */ /* 0x000fe2000c101912 */
[-C--:B------:R-:W-:Y:S02]  /*66b0*/  IADD3 R24, P5, R6, R28.reuse, RZ ;  /* 0x0000001c06187210 */ /* 0x080fe40007fbe0ff */
[----:B------:R-:W-:Y:S01]  /*66c0*/  IMAD.X R23, R18, 0x1, R27, P4 ;  /* 0x0000000112177824 */ /* 0x000fe200020e061b */
[----:B0-----:R-:W-:Y:S01]  /*66d0*/  IADD3 R28, P4, R19, R28, RZ ;  /* 0x0000001c131c7210 */ /* 0x001fe20007f9e0ff */
[----:B------:R0:W-:Y:S01]  /*66e0*/  @P6 STG.E desc[UR18][R20.64], R33 ;  /* 0x0000002114006986 */ /* 0x0001e2000c101912 */
[----:B------:R-:W-:Y:S01]  /*66f0*/  ISETP.GT.AND P2, PT, R5, 0x79, PT ;  /* 0x000000790500780c */ /* 0x000fe20003f44270 */
[--C-:B------:R-:W-:Y:S01]  /*6700*/  IMAD.X R25, R4, 0x1, R29.reuse, P5 ;  /* 0x0000000104197824 */ /* 0x100fe200028e061d */
[----:B------:R-:W-:Y:S01]  /*6710*/  ISETP.GT.AND P1, PT, R98, 0x8, P1 ;  /* 0x000000086200780c */ /* 0x000fe20000f24270 */
[----:B------:R-:W-:Y:S01]  /*6720*/  IMAD.X R29, R18, 0x1, R29, P4 ;  /* 0x00000001121d7824 */ /* 0x000fe200020e061d */
[----:B------:R-:W-:-:S02]  /*6730*/  ISETP.GT.AND P6, PT, R98, RZ, P0 ;  /* 0x000000ff6200720c */ /* 0x000fc400007c4270 */
[----:B------:R-:W-:Y:S02]  /*6740*/  IADD3 R26, P5, R6, R30, RZ ;  /* 0x0000001e061a7210 */ /* 0x000fe40007fbe0ff */
[C---:B------:R-:W-:Y:S02]  /*6750*/  ISETP.GT.AND P4, PT, R98.reuse, RZ, P2 ;  /* 0x000000ff6200720c */ /* 0x040fe40001784270 */
[----:B------:R-:W-:Y:S01]  /*6760*/  ISETP.GT.AND P0, PT, R98, 0x8, P0 ;  /* 0x000000086200780c */ /* 0x000fe20000704270 */
[--C-:B------:R-:W-:Y:S01]  /*6770*/  IMAD.X R27, R4, 0x1, R31.reuse, P5 ;  /* 0x00000001041b7824 */ /* 0x100fe200028e061f */
[----:B------:R-:W-:Y:S01]  /*6780*/  ISETP.GT.AND P2, PT, R98, 0x8, P2 ;  /* 0x000000086200780c */ /* 0x000fe20001744270 */
[----:B0-----:R-:W-:Y:S01]  /*6790*/  FMUL R21, R86, R12 ;  /* 0x0000000c56157220 */ /* 0x001fe20000400000 */
[----:B------:R-:W-:Y:S01]  /*67a0*/  IADD3 R4, P5, R19, R30, RZ ;  /* 0x0000001e13047210 */ /* 0x000fe20007fbe0ff */
[----:B------:R-:W-:Y:S01]  /*67b0*/  FMUL R19, R84, R12 ;  /* 0x0000000c54137220 */ /* 0x000fe20000400000 */
[----:B------:R0:W-:Y:S03]  /*67c0*/  @P1 STG.E desc[UR18][R22.64], R83 ;  /* 0x0000005316001986 */ /* 0x0001e6000c101912 */
[----:B------:R-:W-:Y:S01]  /*67d0*/  IMAD.X R5, R18, 0x1, R31, P5 ;  /* 0x0000000112057824 */ /* 0x000fe200028e061f */
[----:B------:R0:W-:Y:S04]  /*67e0*/  @P6 STG.E desc[UR18][R24.64], R19 ;  /* 0x0000001318006986 */ /* 0x0001e8000c101912 */
[----:B------:R0:W-:Y:S04]  /*67f0*/  @P4 STG.E desc[UR18][R26.64], R85 ;  /* 0x000000551a004986 */ /* 0x0001e8000c101912 */
[----:B------:R0:W-:Y:S04]  /*6800*/  @P0 STG.E desc[UR18][R28.64], R21 ;  /* 0x000000151c000986 */ /* 0x0001e8000c101912 */
[----:B------:R0:W-:Y:S02]  /*6810*/  @P2 STG.E desc[UR18][R4.64], R87 ;  /* 0x0000005704002986 */ /* 0x0001e4000c101912 */
.L_x_150:
[----:B------:R-:W-:Y:S05]  /*6820*/  BSYNC B0 ;  /* 0x0000000000007941 */ /* 0x000fea0003800000 */
.L_x_26:
[C---:B------:R-:W-:Y:S01]  /*6830*/  LEA R2, P0, R8.reuse, R2, 0x1 ;  /* 0x0000000208027211 */ /* 0x040fe200078008ff */
[----:B------:R-:W-:Y:S01]  /*6840*/  ULDC.64 UR8, c[0x0][0x750] ;  /* 0x0001d40000087ab9 */ /* 0x000fe20000000a00 */
[----:B01----:R-:W-:Y:S01]  /*6850*/  IMAD.U32 R4, RZ, RZ, UR13 ;  /* 0x0000000dff047e24 */ /* 0x003fe2000f8e00ff */
[----:B------:R-:W-:Y:S01]  /*6860*/  PRMT R18, RZ, 0x7610, R18 ;  /* 0x00007610ff127816 */ /* 0x000fe20000000012 */
[----:B------:R-:W-:Y:S01]  /*6870*/  IMAD.MOV.U32 R6, RZ, RZ, -0x1 ;  /* 0xffffffffff067424 */ /* 0x000fe200078e00ff */
[----:B------:R-:W-:Y:S01]  /*6880*/  LEA.HI.X R3, R8, R3, R0, 0x1, P0 ;  /* 0x0000000308037211 */ /* 0x000fe200000f0c00 */
[----:B------:R0:W-:Y:S01]  /*6890*/  SYNCS.ARRIVE.TRANS64.A1T0 RZ, [R4+UR21], RZ ;  /* 0x000000ff04ff79a7 */ /* 0x0001e20008100015 */
[----:B------:R-:W-:Y:S01]  /*68a0*/  ISETP.GE.U32.AND P0, PT, R2, UR8, PT ;  /* 0x0000000802007c0c */ /* 0x000fe2000bf06070 */
[----:B------:R-:W-:-:S03]  /*68b0*/  IMAD.MOV.U32 R5, RZ, RZ, -0x1 ;  /* 0xffffffffff057424 */ /* 0x000fc600078e00ff */
[----:B------:R-:W-:Y:S01]  /*68c0*/  ISETP.GE.U32.AND.EX P0, PT, R3, UR9, PT, P0 ;  /* 0x0000000903007c0c */ /* 0x000fe2000bf06100 */
[----:B0-----:R-:W-:-:S12]  /*68d0*/  IMAD.MOV.U32 R4, RZ, RZ, -0x1 ;  /* 0xffffffffff047424 */ /* 0x001fd800078e00ff */
[----:B------:R-:W-:Y:S05]  /*68e0*/  @P0 BRA `(.L_x_151) ;  /* 0x0000000400600947 */ /* 0x000fea0003800000 */
[----:B------:R-:W0:Y:S01]  /*68f0*/  S2R R28, SR_CTAID.X ;  /* 0x00000000001c7919 */ /* 0x000e220000002500 */
[----:B------:R-:W1:Y:S01]  /*6900*/  LDC.64 R22, c[0x0][0x728] ;  /* 0x0001ca00ff167b82 */ /* 0x000e620000000a00 */
[----:B------:R-:W-:Y:S01]  /*6910*/  ULDC UR8, c[0x0][0x150] ;  /* 0x0000540000087ab9 */ /* 0x000fe20000000800 */
[----:B--2---:R-:W-:Y:S01]  /*6920*/  IMAD.MOV.U32 R20, RZ, RZ, R2 ;  /* 0x000000ffff147224 */ /* 0x004fe200078e0002 */
[----:B----4-:R-:W2:Y:S01]  /*6930*/  S2R R30, SR_CTAID.Y ;  /* 0x00000000001e7919 */ /* 0x010ea20000002600 */
[----:B------:R-:W-:-:S04]  /*6940*/  IMAD.MOV.U32 R21, RZ, RZ, R3 ;  /* 0x000000ffff157224 */ /* 0x000fc800078e0003 */
[----:B------:R-:W4:Y:S08]  /*6950*/  LDC R31, c[0x0][0x144] ;  /* 0x00005100ff1f7b82 */ /* 0x000f300000000800 */
[----:B------:R-:W2:Y:S08]  /*6960*/  LDC R6, c[0x0][0x730] ;  /* 0x0001cc00ff067b82 */ /* 0x000eb00000000800 */
[----:B------:R-:W2:Y:S01]  /*6970*/  LDC.64 R26, c[0x0][0x720] ;  /* 0x0001c800ff1a7b82 */ /* 0x000ea20000000a00 */
[----:B-1----:R-:W-:-:S04]  /*6980*/  ISETP.NE.U32.AND P0, PT, R22, RZ, PT ;  /* 0x000000ff1600720c */ /* 0x002fc80003f05070 */
[----:B------:R-:W-:Y:S02]  /*6990*/  ISETP.NE.AND.EX P0, PT, R23, RZ, PT, P0 ;  /* 0x000000ff1700720c */ /* 0x000fe40003f05300 */
[----:B0-----:R-:W-:-:S05]  /*69a0*/  I2FP.F32.U32 R4, R28 ;  /* 0x0000001c00047245 */ /* 0x001fca0000201000 */
[----:B------:R-:W-:-:S04]  /*69b0*/  FMUL R4, R4, UR8 ;  /* 0x0000000804047c20 */ /* 0x000fc80008400000 */
[----:B------:R0:W1:Y:S02]  /*69c0*/  F2I.U32.TRUNC.NTZ R29, R4 ;  /* 0x00000004001d7305 */ /* 0x000064000020f000 */
[----:B----4-:R-:W-:Y:S05]  /*69d0*/  @!P0 BRA `(.L_x_152) ;  /* 0x0000000000288947 */ /* 0x010fea0003800000 */
[----:B------:R-:W4:Y:S02]  /*69e0*/  LDC R5, c[0x0][0x734] ;  /* 0x0001cd00ff057b82 */ /* 0x000f240000000800 */
[----:B----4-:R-:W-:-:S05]  /*69f0*/  IADD3 R21, P0, R2, R5, RZ ;  /* 0x0000000502157210 */ /* 0x010fca0007f1e0ff */
[----:B------:R-:W-:-:S04]  /*6a00*/  IMAD.X R25, RZ, RZ, R3, P0 ;  /* 0x000000ffff197224 */ /* 0x000fc800000e0603 */
[----:B0-----:R-:W-:-:S04]  /*6a10*/  IMAD.WIDE.U32 R4, R25, R22, RZ ;  /* 0x0000001619047225 */ /* 0x001fc800078e00ff */
[----:B------:R-:W-:-:S04]  /*6a20*/  IMAD.WIDE.U32 R18, P0, R21, R23, R4 ;  /* 0x0000001715127225 */ /* 0x000fc80007800004 */
[----:B------:R-:W-:-:S04]  /*6a30*/  IMAD.WIDE.U32 R4, R21, R22, RZ ;  /* 0x0000001615047225 */ /* 0x000fc800078e00ff */
[----:B------:R-:W-:Y:S01]  /*6a40*/  IMAD.X R21, RZ, RZ, RZ, P0 ;  /* 0x000000ffff157224 */ /* 0x000fe200000e06ff */
[----:B------:R-:W-:Y:S01]  /*6a50*/  IADD3 RZ, P0, R5, R18, RZ ;  /* 0x0000001205ff7210 */ /* 0x000fe20007f1e0ff */
[----:B------:R-:W-:-:S04]  /*6a60*/  IMAD.MOV.U32 R20, RZ, RZ, R19 ;  /* 0x000000ffff147224 */ /* 0x000fc800078e0013 */
[----:B------:R-:W-:-:S08]  /*6a70*/  IMAD.WIDE.U32.X R20, R25, R23, R20, P0 ;  /* 0x0000001719147225 */ /* 0x000fd000000e0414 */
.L_x_152:
[-CC-:B--2---:R-:W-:Y:S01]  /*6a80*/  SHF.R.U64 R24, R20, R6.reuse, R21.reuse ;  /* 0x0000000614187219 */ /* 0x184fe20000001215 */
[----:B------:R-:W2:Y:S01]  /*6a90*/  LDC.64 R34, c[0x0][0x740] ;  /* 0x0001d000ff227b82 */ /* 0x000ea20000000a00 */
[----:B0-----:R-:W-:Y:S01]  /*6aa0*/  SHF.R.U32.HI R4, RZ, R6, R21 ;  /* 0x00000006ff047219 */ /* 0x001fe20000011615 */
[----:B-1----:R-:W-:Y:S01]  /*6ab0*/  IMAD.MOV R29, RZ, RZ, -R29 ;  /* 0x000000ffff1d7224 */ /* 0x002fe200078e0a1d */
[----:B------:R-:W-:Y:S01]  /*6ac0*/  IADD3 R19, P0, RZ, -R24, RZ ;  /* 0x80000018ff137210 */ /* 0x000fe20007f1e0ff */
[----:B------:R-:W-:Y:S01]  /*6ad0*/  ULDC UR8, c[0x0][0x154] ;  /* 0x0000550000087ab9 */ /* 0x000fe20000000800 */
[----:B------:R-:W-:Y:S02]  /*6ae0*/  IMAD.MOV.U32 R21, RZ, RZ, 0x1 ;  /* 0x00000001ff157424 */ /* 0x000fe400078e00ff */
[----:B------:R-:W-:Y:S01]  /*6af0*/  IMAD R29, R31, R29, R28 ;  /* 0x0000001d1f1d7224 */ /* 0x000fe200078e021c */
[----:B------:R-:W0:Y:S01]  /*6b00*/  LDC R18, c[0x0][0x718] ;  /* 0x0001c600ff127b82 */ /* 0x000e220000000800 */
[----:B------:R-:W-:-:S04]  /*6b10*/  IMAD.X R5, RZ, RZ, ~R4, P0 ;  /* 0x000000ffff057224 */ /* 0x000fc800000e0e04 */
[-C--:B------:R-:W-:Y:S02]  /*6b20*/  IMAD R6, R5, R26.reuse, RZ ;  /* 0x0000001a05067224 */ /* 0x080fe400078e02ff */
[C---:B------:R-:W-:Y:S01]  /*6b30*/  IMAD.WIDE.U32 R4, R19.reuse, R26, R2 ;  /* 0x0000001a13047225 */ /* 0x040fe200078e0002 */
[----:B------:R-:W1:Y:S03]  /*6b40*/  LDC R20, c[0x0][0x708] ;  /* 0x0001c200ff147b82 */ /* 0x000e660000000800 */
[----:B------:R-:W-:Y:S01]  /*6b50*/  IMAD R19, R19, R27, R6 ;  /* 0x0000001b13137224 */ /* 0x000fe200078e0206 */
[----:B------:R-:W-:-:S03]  /*6b60*/  I2FP.F32.U32 R6, R30 ;  /* 0x0000001e00067245 */ /* 0x000fc60000201000 */
[----:B------:R-:W-:Y:S01]  /*6b70*/  IMAD.IADD R5, R5, 0x1, R19 ;  /* 0x0000000105057824 */ /* 0x000fe200078e0213 */
[----:B------:R-:W4:Y:S01]  /*6b80*/  LDC R32, c[0x0][0x758] ;  /* 0x0001d600ff207b82 */ /* 0x000f220000000800 */
[----:B--2---:R-:W-:Y:S01]  /*6b90*/  ISETP.NE.U32.AND P0, PT, R34, RZ, PT ;  /* 0x000000ff2200720c */ /* 0x004fe20003f05070 */
[----:B------:R-:W-:-:S03]  /*6ba0*/  IMAD.MOV.U32 R19, RZ, RZ, -0x1 ;  /* 0xffffffffff137424 */ /* 0x000fc600078e00ff */
[----:B------:R-:W-:-:S03]  /*6bb0*/  ISETP.NE.AND.EX P0, PT, R35, RZ, PT, P0 ;  /* 0x000000ff2300720c */ /* 0x000fc60003f05300 */
[----:B------:R-:W2:Y:S01]  /*6bc0*/  LDC R27, c[0x0][0x148] ;  /* 0x00005200ff1b7b82 */ /* 0x000ea20000000800 */
[-CC-:B0-----:R-:W-:Y:S02]  /*6bd0*/  SHF.R.U64 R22, R4, R18.reuse, R5.reuse ;  /* 0x0000001204167219 */ /* 0x181fe40000001205 */
[----:B------:R-:W-:Y:S01]  /*6be0*/  SHF.R.U32.HI R5, RZ, R18, R5 ;  /* 0x00000012ff057219 */ /* 0x000fe20000011605 */
[----:B------:R-:W-:-:S04]  /*6bf0*/  FMUL R18, R6, UR8 ;  /* 0x0000000806127c20 */ /* 0x000fc80008400000 */
[----:B------:R-:W0:Y:S01]  /*6c00*/  LDC R28, c[0x0][0x700] ;  /* 0x0001c000ff1c7b82 */ /* 0x000e220000000800 */
[----:B------:R0:W0:Y:S01]  /*6c10*/  F2I.U32.TRUNC.NTZ R25, R18 ;  /* 0x0000001200197305 */ /* 0x000022000020f000 */
[-CC-:B-1----:R-:W-:Y:S02]  /*6c20*/  SHF.R.U64 R6, R22, R20.reuse, R5.reuse ;  /* 0x0000001416067219 */ /* 0x182fe40000001205 */
[----:B------:R-:W-:-:S04]  /*6c30*/  SHF.R.U32.HI R5, RZ, R20, R5 ;  /* 0x00000014ff057219 */ /* 0x000fc80000011605 */
[----:B------:R-:W1:Y:S01]  /*6c40*/  LDC R33, c[0x0][0x748] ;  /* 0x0001d200ff217b82 */ /* 0x000e620000000800 */
[-CC-:B----4-:R-:W-:Y:S02]  /*6c50*/  SHF.R.U64 R26, R6, R32.reuse, R5.reuse ;  /* 0x00000020061a7219 */ /* 0x190fe40000001205 */
[-C--:B------:R-:W-:Y:S02]  /*6c60*/  SHF.L.U32 R19, R19, R32.reuse, RZ ;  /* 0x0000002013137219 */ /* 0x080fe400000006ff */
[-C--:B------:R-:W-:Y:S01]  /*6c70*/  SHF.R.U32.HI R5, RZ, R32.reuse, R5 ;  /* 0x00000020ff057219 */ /* 0x080fe20000011605 */
[----:B------:R-:W-:Y:S01]  /*6c80*/  IMAD.MOV.U32 R4, RZ, RZ, R26 ;  /* 0x000000ffff047224 */ /* 0x000fe200078e001a */
[----:B------:R-:W-:Y:S01]  /*6c90*/  SHF.L.U32 R32, R21, R32, RZ ;  /* 0x0000002015207219 */ /* 0x000fe200000006ff */
[----:B------:R-:W4:Y:S01]  /*6ca0*/  LDC R36, c[0x0][0x738] ;  /* 0x0001ce00ff247b82 */ /* 0x000f220000000800 */
[----:B------:R-:W-:-:S07]  /*6cb0*/  LOP3.LUT R31, RZ, R19, RZ, 0x33, !PT ;  /* 0x00000013ff1f7212 */ /* 0x000fce00078e33ff */
[----:B------:R-:W0:Y:S01]  /*6cc0*/  LDC R37, c[0x0][0x710] ;  /* 0x0001c400ff257b82 */ /* 0x000e220000000800 */
[----:B------:R-:W-:Y:S05]  /*6cd0*/  @!P0 BRA `(.L_x_153) ;  /* 0x0000000000288947 */ /* 0x000fea0003800000 */
[----:B------:R-:W3:Y:S02]  /*6ce0*/  LDC R21, c[0x0][0x74c] ;  /* 0x0001d300ff157b82 */ /* 0x000ee40000000800 */
[----:B---3--:R-:W-:-:S05]  /*6cf0*/  IADD3 R21, P0, R26, R21, RZ ;  /* 0x000000151a157210 */ /* 0x008fca0007f1e0ff */
[----:B------:R-:W-:-:S04]  /*6d00*/  IMAD.X R23, RZ, RZ, R5, P0 ;  /* 0x000000ffff177224 */ /* 0x000fc800000e0605 */
[----:B------:R-:W-:-:S04]  /*6d10*/  IMAD.WIDE.U32 R4, R23, R34, RZ ;  /* 0x0000002217047225 */ /* 0x000fc800078e00ff */
[----:B0-----:R-:W-:-:S04]  /*6d20*/  IMAD.WIDE.U32 R18, P0, R21, R35, R4 ;  /* 0x0000002315127225 */ /* 0x001fc80007800004 */
[----:B------:R-:W-:-:S04]  /*6d30*/  IMAD.WIDE.U32 R4, R21, R34, RZ ;  /* 0x0000002215047225 */ /* 0x000fc800078e00ff */
[----:B------:R-:W-:Y:S01]  /*6d40*/  IMAD.X R21, RZ, RZ, RZ, P0 ;  /* 0x000000ffff157224 */ /* 0x000fe200000e06ff */
[----:B------:R-:W-:Y:S01]  /*6d50*/  IADD3 RZ, P0, R5, R18, RZ ;  /* 0x0000001205ff7210 */ /* 0x000fe20007f1e0ff */
[----:B------:R-:W-:-:S04]  /*6d60*/  IMAD.MOV.U32 R20, RZ, RZ, R19 ;  /* 0x000000ffff147224 */ /* 0x000fc800078e0013 */
[----:B------:R-:W-:-:S08]  /*6d70*/  IMAD.WIDE.U32.X R4, R23, R35, R20, P0 ;  /* 0x0000002317047225 */ /* 0x000fd000000e0414 */
.L_x_153:
[----:B-1----:R-:W-:Y:S01]  /*6d80*/  SHF.R.U64 R4, R4, R33, R5 ;  /* 0x0000002104047219 */ /* 0x002fe20000001205 */
[----:B0-----:R-:W-:Y:S01]  /*6d90*/  VIADD R21, R28, 0xffffffff ;  /* 0xffffffff1c157836 */ /* 0x001fe20000000000 */
[----:B------:R-:W-:Y:S01]  /*6da0*/  LOP3.LUT R19, R6, R31, RZ, 0xc0, !PT ;  /* 0x0000001f06137212 */ /* 0x000fe200078ec0ff */
[----:B------:R-:W-:Y:S02]  /*6db0*/  IMAD.MOV R25, RZ, RZ, -R25 ;  /* 0x000000ffff197224 */ /* 0x000fe400078e0a19 */
[----:B------:R-:W-:Y:S02]  /*6dc0*/  IMAD.MOV R5, RZ, RZ, -R4 ;  /* 0x000000ffff057224 */ /* 0x000fe400078e0a04 */
[----:B------:R-:W-:Y:S01]  /*6dd0*/  IMAD R6, R32, R4, R19 ;  /* 0x0000000420067224 */ /* 0x000fe200078e0213 */
[----:B------:R-:W-:Y:S01]  /*6de0*/  LOP3.LUT R19, R22, R21, RZ, 0xc0, !PT ;  /* 0x0000001516137212 */ /* 0x000fe200078ec0ff */
[----:B--2---:R-:W-:Y:S02]  /*6df0*/  @P3 IMAD R29, R27, R25, R30 ;  /* 0x000000191b1d3224 */ /* 0x004fe400078e021e */
[----:B----4-:R-:W-:-:S02]  /*6e00*/  IMAD R4, R5, R36, R26 ;  /* 0x0000002405047224 */ /* 0x010fc400078e021a */
[----:B------:R-:W-:Y:S02]  /*6e10*/  IMAD R6, R6, R37, R29 ;  /* 0x0000002506067224 */ /* 0x000fe400078e021d */
[----:B------:R-:W-:Y:S02]  /*6e20*/  IMAD R19, R4, R28, R19 ;  /* 0x0000001c04137224 */ /* 0x000fe400078e0213 */
[----:B------:R-:W-:Y:S02]  /*6e30*/  IMAD.MOV.U32 R18, RZ, RZ, 0x1 ;  /* 0x00000001ff127424 */ /* 0x000fe400078e00ff */
[----:B------:R-:W-:Y:S01]  /*6e40*/  IMAD.MOV.U32 R4, RZ, RZ, R24 ;  /* 0x000000ffff047224 */ /* 0x000fe200078e0018 */
[----:B------:R-:W-:Y:S02]  /*6e50*/  SEL R5, R19, R6, !P3 ;  /* 0x0000000613057207 */ /* 0x000fe40005800000 */
[----:B------:R-:W-:-:S07]  /*6e60*/  SEL R6, R6, R19, !P3 ;  /* 0x0000001306067207 */ /* 0x000fce0005800000 */
.L_x_151:
[----:B------:R-:W-:Y:S02]  /*6e70*/  LOP3.LUT P0, RZ, R18, 0xff, RZ, 0xc0, !PT ;  /* 0x000000ff12ff7812 */ /* 0x000fe4000780c0ff */
[----:B------:R-:W-:-:S11]  /*6e80*/  LOP3.LUT R96, R96, 0x1, RZ, 0x3c, !PT ;  /* 0x0000000160607812 */ /* 0x000fd600078e3cff */
[----:B------:R-:W-:Y:S05]  /*6e90*/  @P0 BRA `(.L_x_154) ;  /* 0xffffffa400d80947 */ /* 0x000fea000383ffff */
[----:B------:R-:W-:Y:S05]  /*6ea0*/  EXIT ;  /* 0x000000000000794d */ /* 0x000fea0003800000 */
.L_x_14:
[----:B------:R-:W-:-:S08]  /*6eb0*/  ISETP.NE.AND P0, PT, R20, RZ, PT ;  /* 0x000000ff1400720c */ /* 0x000fd00003f05270 */
[----:B-----5:R-:W0:-:S00]  /*6ec0*/  USETMAXREG.DEALLOC.CTAPOOL 0x28 ;  /* 0x00000028000079c8 */ /* 0x020e0000080e0500 */
[----:B------:R-:W-:Y:S05]  /*6ed0*/  @P0 EXIT ;  /* 0x000000000000094d */ /* 0x000fea0003800000 */
[----:B0-----:R-:W-:Y:S01]  /*6ee0*/  LOP3.LUT P0, RZ, R16, 0xff, RZ, 0xc0, !PT ;  /* 0x000000ff10ff7812 */ /* 0x001fe2000780c0ff */
[----:B------:R-:W-:Y:S02]  /*6ef0*/  IMAD.MOV.U32 R12, RZ, RZ, 0x1 ;  /* 0x00000001ff0c7424 */ /* 0x000fe400078e00ff */
[----:B------:R-:W-:-:S10]  /*6f00*/  IMAD.MOV.U32 R15, RZ, RZ, RZ ;  /* 0x000000ffff0f7224 */ /* 0x000fd400078e00ff */
[----:B------:R-:W-:Y:S05]  /*6f10*/  @!P0 BRA `(.L_x_155) ;  /* 0x0000000c00408947 */ /* 0x000fea0003800000 */
[----:B------:R-:W-:Y:S01]  /*6f20*/  LOP3.LUT P0, RZ, R10, 0x1f, RZ, 0xc0, !PT ;  /* 0x0000001f0aff7812 */ /* 0x000fe2000780c0ff */
[----:B------:R-:W-:Y:S01]  /*6f30*/  ULDC UR5, c[0x0][0x758] ;  /* 0x0001d60000057ab9 */ /* 0x000fe20000000800 */
[----:B------:R-:W-:Y:S01]  /*6f40*/  UMOV UR7, 0xffffffff ;  /* 0xffffffff00077882 */ /* 0x000fe20000000000 */
[----:B------:R-:W-:Y:S01]  /*6f50*/  BSSY B0, `(.L_x_155) ;  /* 0x00000cc000007945 */ /* 0x000fe20003800000 */
[----:B------:R-:W-:Y:S01]  /*6f60*/  USHF.L.U32 UR7, UR7, UR5, URZ ;  /* 0x0000000507077299 */ /* 0x000fe2000800063f */
[C---:B------:R-:W-:Y:S01]  /*6f70*/  ISETP.NE.AND P2, PT, R11.reuse, RZ, PT ;  /* 0x000000ff0b00720c */ /* 0x040fe20003f45270 */
[----:B------:R-:W-:Y:S01]  /*6f80*/  IMAD.MOV.U32 R14, RZ, RZ, 0x1 ;  /* 0x00000001ff0e7424 */ /* 0x000fe200078e00ff */
[----:B------:R-:W-:Y:S01]  /*6f90*/  ISETP.NE.OR P0, PT, R11, RZ, !P0 ;  /* 0x000000ff0b00720c */ /* 0x000fe20004705670 */
[----:B------:R-:W-:Y:S01]  /*6fa0*/  IMAD.MOV.U32 R12, RZ, RZ, 0x1 ;  /* 0x00000001ff0c7424 */ /* 0x000fe200078e00ff */
[----:B------:R-:W-:Y:S01]  /*6fb0*/  LOP3.LUT R13, R7, 0x2, RZ, 0xfc, !PT ;  /* 0x00000002070d7812 */ /* 0x000fe200078efcff */
[----:B------:R-:W-:Y:S01]  /*6fc0*/  IMAD.MOV.U32 R15, RZ, RZ, RZ ;  /* 0x000000ffff0f7224 */ /* 0x000fe200078e00ff */
[----:B------:R-:W-:Y:S01]  /*6fd0*/  ULDC UR4, c[0x0][0x700] ;  /* 0x0001c00000047ab9 */ /* 0x000fe20000000800 */
[----:B------:R-:W-:Y:S01]  /*6fe0*/  UMOV UR8, 0x1 ;  /* 0x0000000100087882 */ /* 0x000fe20000000000 */
[----:B------:R-:W-:-:S02]  /*6ff0*/  UIADD3 UR21, UR6, 0x1, URZ ;  /* 0x0000000106157890 */ /* 0x000fc4000fffe03f */
[----:B------:R-:W-:Y:S02]  /*7000*/  UIADD3 UR4, UR4, -0x1, URZ ;  /* 0xffffffff04047890 */ /* 0x000fe4000fffe03f */
[----:B------:R-:W-:Y:S02]  /*7010*/  USHF.L.U32 UR5, UR8, UR5, URZ ;  /* 0x0000000508057299 */ /* 0x000fe4000800063f */
[----:B------:R-:W-:Y:S01]  /*7020*/  ULOP3.LUT UR7, URZ, UR7, URZ, 0x33, !UPT ;  /* 0x000000073f077292 */ /* 0x000fe2000f8e333f */
[----:B------:R-:W-:-:S11]  /*7030*/  ULDC.64 UR32, c[0x0][0x198] ;  /* 0x0000660000207ab9 */ /* 0x000fd60000000a00 */
.L_x_167:
[----:B------:R-:W-:-:S03]  /*7040*/  UMOV UR8, 0xffffffff ;  /* 0xffffffff00087882 */ /* 0x000fc60000000000 */
[----:B------:R-:W-:Y:S05]  /*7050*/  BRA.DIV UR8, `(.L_x_156) ;  /* 0x0000001208f47947 */ /* 0x000fea000b800000 */
[----:B------:R-:W-:-:S13]  /*7060*/  ELECT P1, URZ, PT ;  /* 0x00000000003f782f */ /* 0x000fda0003820000 */
.L_x_187:
[----:B------:R-:W0:Y:S01]  /*7070*/  LDC R10, c[0x0][0x604] ;  /* 0x00018100ff0a7b82 */ /* 0x000e220000000800 */
[----:B------:R-:W-:Y:S01]  /*7080*/  BSSY B1, `(.L_x_157) ;  /* 0x0000045000017945 */ /* 0x000fe20003800000 */
[----:B0-----:R-:W-:-:S13]  /*7090*/  ISETP.LT.OR P1, PT, R10, 0x1, !P1 ;  /* 0x000000010a00780c */ /* 0x001fda0004f21670 */
[----:B------:R-:W-:Y:S05]  /*70a0*/  @P1 BRA `(.L_x_158) ;  /* 0x0000000400081947 */ /* 0x000fea0003800000 */
[----:B------:R-:W-:Y:S01]  /*70b0*/  IMAD.SHL.U32 R17, R5, 0x80, RZ ;  /* 0x0000008005117824 */ /* 0x000fe200078e00ff */
[----:B------:R-:W-:Y:S01]  /*70c0*/  CS2R R20, SRZ ;  /* 0x0000000000147805 */ /* 0x000fe2000001ff00 */
[----:B------:R-:W-:Y:S02]  /*70d0*/  IMAD.SHL.U32 R24, R6, 0x40, RZ ;  /* 0x0000004006187824 */ /* 0x000fe400078e00ff */
[----:B------:R-:W-:Y:S02]  /*70e0*/  IMAD.U32 R22, RZ, RZ, UR21 ;  /* 0x00000015ff167e24 */ /* 0x000fe4000f8e00ff */
[----:B------:R-:W-:Y:S02]  /*70f0*/  IMAD.MOV.U32 R5, RZ, RZ, R12 ;  /* 0x000000ffff057224 */ /* 0x000fe400078e000c */
[----:B------:R-:W-:Y:S02]  /*7100*/  IMAD.MOV.U32 R10, RZ, RZ, R15 ;  /* 0x000000ffff0a7224 */ /* 0x000fe400078e000f */
[----:B------:R-:W-:-:S07]  /*7110*/  IMAD.MOV.U32 R23, RZ, RZ, RZ ;  /* 0x000000ffff177224 */ /* 0x000fce00078e00ff */
.L_x_162:
[----:B------:R-:W0:Y:S01]  /*7120*/  S2R R16, SR_CgaCtaId ;  /* 0x0000000000107919 */ /* 0x000e220000008800 */
[----:B------:R-:W-:-:S04]  /*7130*/  MOV R11, 0x400 ;  /* 0x00000400000b7802 */ /* 0x000fc80000000f00 */
[----:B0-----:R-:W-:Y:S02]  /*7140*/  LEA R19, R16, R11, 0x18 ;  /* 0x0000000b10137211 */ /* 0x001fe400078ec0ff */
[----:B------:R-:W-:Y:S01]  /*7150*/  SHF.L.U32 R11, R5, 0x1f, RZ ;  /* 0x0000001f050b7819 */ /* 0x000fe200000006ff */
[----:B------:R-:W0:Y:S02]  /*7160*/  @!P2 LDC R16, c[0x0][0x640] ;  /* 0x00019000ff10ab82 */ /* 0x000e240000000800 */
[----:B------:R-:W-:-:S04]  /*7170*/  IMAD R18, R10, 0x8, R19 ;  /* 0x000000080a127824 */ /* 0x000fc800078e0213 */
[----:B------:R-:W1:Y:S02]  /*7180*/  SYNCS.PHASECHK.TRANS64.TRYWAIT P1, [R18+URZ+0x58], R11 ;  /* 0x0000580b120075a7 */ /* 0x000e64000802017f */
[----:B-1----:R-:W-:Y:S05]  /*7190*/  @!P1 BRA `(.L_x_159) ;  /* 0x0000001000c49947 */ /* 0x002fea0003800000 */
.L_x_188:
[----:B-1----:R-:W-:Y:S01]  /*71a0*/  PRMT R11, R13, 0x9910, RZ ;  /* 0x000099100d0b7816 */ /* 0x002fe200000000ff */
[----:B0-----:R0:W-:Y:S03]  /*71b0*/  @!P2 SYNCS.ARRIVE.TRANS64 RZ, [R18+URZ], R16 ;  /* 0x0000001012ffa9a7 */ /* 0x0011e6000800003f */
[----:B------:R-:W-:-:S13]  /*71c0*/  ISETP.NE.AND P1, PT, R11, 0x2, PT ;  /* 0x000000020b00780c */ /* 0x000fda0003f25270 */
[----:B0-----:R-:W-:Y:S05]  /*71d0*/  @P1 BRA `(.L_x_160) ;  /* 0x0000000000041947 */ /* 0x001fea0003800000 */
[----:B------:R-:W-:Y:S01]  /*71e0*/  BPT.TRAP 0x1 ;  /* 0x000000040000795c */ /* 0x000fe20000300000 */
.L_x_160:
[----:B------:R-:W-:Y:S05]  /*71f0*/  @P0 BRA `(.L_x_161) ;  /* 0x0000000000040947 */ /* 0x000fea0003800000 */
[----:B------:R-:W-:Y:S01]  /*7200*/  BPT.TRAP 0x1 ;  /* 0x000000040000795c */ /* 0x000fe20000300000 */
.L_x_161:
[--C-:B------:R-:W-:Y:S01]  /*7210*/  IMAD R11, R10, 0x1000, R19.reuse ;  /* 0x000010000a0b7824 */ /* 0x100fe200078e0213 */
[----:B------:R-:W-:Y:S01]  /*7220*/  R2UR UR25, R18 ;  /* 0x00000000121972ca */ /* 0x000fe200000e0000 */
[----:B------:R-:W-:Y:S01]  /*7230*/  VIADD R22, R22, 0xffffffff ;  /* 0xffffffff16167836 */ /* 0x000fe20000000000 */
[----:B------:R-:W-:Y:S01]  /*7240*/  R2UR UR28, R4 ;  /* 0x00000000041c72ca */ /* 0x000fe200000e0000 */
[----:B------:R-:W-:Y:S01]  /*7250*/  UIADD3 UR14, UP0, UR32, 0xf0, URZ ;  /* 0x000000f0200e7890 */ /* 0x000fe2000ff1e03f */
[----:B------:R-:W-:Y:S01]  /*7260*/  R2UR UR24, R11 ;  /* 0x000000000b1872ca */ /* 0x000fe200000e0000 */
[C-C-:B------:R-:W-:Y:S01]  /*7270*/  IMAD R11, R10.reuse, 0x200, R19.reuse ;  /* 0x000002000a0b7824 */ /* 0x140fe200078e0213 */
[----:B------:R-:W-:Y:S01]  /*7280*/  R2UR UR26, R21 ;  /* 0x00000000151a72ca */ /* 0x000fe200000e0000 */
[----:B------:R-:W-:Y:S01]  /*7290*/  IMAD R19, R10, 0x4000, R19 ;  /* 0x000040000a137824 */ /* 0x000fe200078e0213 */
[----:B------:R-:W-:Y:S01]  /*72a0*/  R2UR UR27, R24 ;  /* 0x00000000181b72ca */ /* 0x000fe200000e0000 */
[----:B------:R-:W-:Y:S01]  /*72b0*/  UIADD3 UR22, UP1, UR32, 0x1f0, URZ ;  /* 0x000001f020167890 */ /* 0x000fe2000ff3e03f */
[----:B------:R-:W-:Y:S01]  /*72c0*/  R2UR UR8, R11 ;  /* 0x000000000b0872ca */ /* 0x000fe200000e0000 */
[----:B------:R-:W-:Y:S01]  /*72d0*/  UIADD3 UR34, UP2, UR32, 0x2f0, URZ ;  /* 0x000002f020227890 */ /* 0x000fe2000ff5e03f */
[----:B------:R-:W-:Y:S01]  /*72e0*/  R2UR UR16, R19 ;  /* 0x00000000131072ca */ /* 0x000fe200000e0000 */
[----:B------:R-:W-:Y:S01]  /*72f0*/  UIADD3.X UR15, URZ, UR33, URZ, UP0, !UPT ;  /* 0x000000213f0f7290 */ /* 0x000fe200087fe43f */
[----:B------:R-:W-:Y:S01]  /*7300*/  R2UR UR11, R6 ;  /* 0x00000000060b72ca */ /* 0x000fe200000e0000 */
[----:B------:R-:W-:Y:S01]  /*7310*/  UIADD3.X UR23, URZ, UR33, URZ, UP1, !UPT ;  /* 0x000000213f177290 */ /* 0x000fe20008ffe43f */
[----:B------:R-:W-:Y:S01]  /*7320*/  R2UR UR12, R23 ;  /* 0x00000000170c72ca */ /* 0x000fe200000e0000 */
[----:B------:R-:W-:Y:S01]  /*7330*/  UIADD3 UR24, UR24, 0x180, URZ ;  /* 0x0000018018187890 */ /* 0x000fe2000fffe03f */
[----:B------:R-:W-:Y:S01]  /*7340*/  R2UR UR18, R20 ;  /* 0x00000000141272ca */ /* 0x000fe200000e0000 */
[----:B------:R-:W-:Y:S01]  /*7350*/  VIADD R10, R10, 0x1 ;  /* 0x000000010a0a7836 */ /* 0x000fe20000000000 */
[----:B------:R-:W-:Y:S01]  /*7360*/  R2UR UR19, R17 ;  /* 0x00000000111372ca */ /* 0x000fe200000e0000 */
[----:B------:R-:W-:Y:S01]  /*7370*/  UIADD3.X UR35, URZ, UR33, URZ, UP2, !UPT ;  /* 0x000000213f237290 */ /* 0x000fe200097fe43f */
[----:B------:R-:W-:Y:S01]  /*7380*/  ISETP.GT.AND P4, PT, R22, 0x1, PT ;  /* 0x000000011600780c */ /* 0x000fe20003f84270 */
[----:B------:R-:W-:Y:S01]  /*7390*/  UIADD3 UR8, UR8, 0x37180, URZ ;  /* 0x0003718008087890 */ /* 0x000fe2000fffe03f */
[C---:B------:R-:W-:Y:S01]  /*73a0*/  ISETP.NE.AND P1, PT, R10.reuse, 0xb, PT ;  /* 0x0000000b0a00780c */ /* 0x040fe20003f25270 */
[----:B------:R-:W-:Y:S01]  /*73b0*/  UIADD3 UR16, UR16, 0xb180, URZ ;  /* 0x0000b18010107890 */ /* 0x000fe2000fffe03f */
[----:B------:R-:W-:Y:S01]  /*73c0*/  VIADD R23, R23, 0x1 ;  /* 0x0000000117177836 */ /* 0x000fe20000000000 */
[----:B------:R-:W-:Y:S01]  /*73d0*/  UMOV UR30, 0x0 ;  /* 0x00000000001e7882 */ /* 0x000fe20000000000 */
[----:B------:R-:W-:Y:S01]  /*73e0*/  UMOV UR31, 0x10000000 ;  /* 0x10000000001f7882 */ /* 0x000fe20000000000 */
[----:B------:R-:W-:Y:S01]  /*73f0*/  UMOV UR10, URZ ;  /* 0x0000003f000a7c82 */ /* 0x000fe20008000000 */
[----:B------:R-:W-:Y:S01]  /*7400*/  UMOV UR9, UR25 ;  /* 0x0000001900097c82 */ /* 0x000fe20008000000 */
[----:B------:R-:W-:Y:S01]  /*7410*/  UMOV UR13, UR28 ;  /* 0x0000001c000d7c82 */ /* 0x000fe20008000000 */
[----:B------:R0:W-:Y:S01]  /*7420*/  UTMALDG.3D [UR24], [UR14], desc[UR30] ;  /* 0x00001e180e0075b4 */ /* 0x0001e20008011000 */
[----:B------:R-:W-:Y:S01]  /*7430*/  UMOV UR17, UR25 ;  /* 0x0000001900117c82 */ /* 0x000fe20008000000 */
[----:B------:R-:W-:Y:S01]  /*7440*/  UMOV UR20, UR28 ;  /* 0x0000001c00147c82 */ /* 0x000fe20008000000 */
[----:B------:R-:W-:Y:S01]  /*7450*/  SEL R16, RZ, 0x1, P1 ;  /* 0x00000001ff107807 */ /* 0x000fe20000800000 */
[----:B------:R-:W-:Y:S01]  /*7460*/  VIADD R21, R21, 0x20 ;  /* 0x0000002015157836 */ /* 0x000fe20000000000 */
[----:B------:R-:W-:Y:S01]  /*7470*/  SEL R10, R10, RZ, P1 ;  /* 0x000000ff0a0a7207 */ /* 0x000fe20000800000 */
[----:B------:R-:W-:Y:S01]  /*7480*/  VIADD R20, R20, 0x40 ;  /* 0x0000004014147836 */ /* 0x000fe20000000000 */
[----:B------:R-:W-:Y:S01]  /*7490*/  LOP3.LUT R5, R5, R16, RZ, 0x3c, !PT ;  /* 0x0000001005057212 */ /* 0x000fe200078e3cff */
[----:B------:R0:W-:Y:S01]  /*74a0*/  UTMALDG.4D [UR8], [UR22], desc[UR30] ;  /* 0x00001e08160075b4 */ /* 0x0001e20008019000 */
[----:B------:R0:W-:Y:S02]  /*74b0*/  UTMALDG.3D [UR16], [UR34], desc[UR30] ;  /* 0x00001e10220075b4 */ /* 0x0001e40008011000 */
[----:B0-----:R-:W-:Y:S05]  /*74c0*/  @P4 BRA `(.L_x_162) ;  /* 0xfffffffc00144947 */ /* 0x001fea000383ffff */
.L_x_158:
[----:B------:R-:W-:Y:S05]  /*74d0*/  BSYNC B1 ;  /* 0x0000000000017941 */ /* 0x000fea0003800000 */
.L_x_157:
[----:B------:R-:W-:Y:S01]  /*74e0*/  LOP3.LUT P5, RZ, R14, 0xff, RZ, 0xc0, !PT ;  /* 0x000000ff0eff7812 */ /* 0x000fe200078ac0ff */
[----:B------:R-:W-:Y:S01]  /*74f0*/  VIADD R6, R15, UR6 ;  /* 0x000000060f067c36 */ /* 0x000fe20008000000 */
[----:B------:R-:W-:Y:S01]  /*7500*/  ULDC.64 UR8, c[0x0][0x750] ;  /* 0x0001d40000087ab9 */ /* 0x000fe20000000a00 */
[----:B------:R-:W-:Y:S01]  /*7510*/  IMAD.U32 R11, RZ, RZ, UR6 ;  /* 0x00000006ff0b7e24 */ /* 0x000fe2000f8e00ff */
[----:B------:R-:W-:Y:S01]  /*7520*/  UISETP.GE.U32.AND UP0, UPT, UR6, 0xb, UPT ;  /* 0x0000000b0600788c */ /* 0x000fe2000bf06070 */
[----:B------:R-:W-:Y:S01]  /*7530*/  BSSY B1, `(.L_x_163) ;  /* 0x000006b000017945 */ /* 0x000fe20003800000 */
[----:B------:R-:W-:Y:S02]  /*7540*/  ISETP.GT.U32.AND P1, PT, R6, 0xa, PT ;  /* 0x0000000a0600780c */ /* 0x000fe40003f24070 */
[----:B------:R-:W-:Y:S02]  /*7550*/  PRMT R14, RZ, 0x7610, R14 ;  /* 0x00007610ff0e7816 */ /* 0x000fe4000000000e */
[----:B------:R-:W-:-:S02]  /*7560*/  ISETP.LT.U32.AND P1, PT, R11, 0xb, P1 ;  /* 0x0000000b0b00780c */ /* 0x000fc40000f21070 */
[----:B------:R-:W-:Y:S01]  /*7570*/  PLOP3.LUT P4, PT, PT, PT, UP0, 0x80, 0x0 ;  /* 0x000000000000781c */ /* 0x000fe20003f8f008 */
[----:B------:R-:W0:Y:S01]  /*7580*/  @P5 S2R R5, SR_CgaCtaId ;  /* 0x0000000000055919 */ /* 0x000e220000008800 */
[----:B------:R-:W-:-:S04]  /*7590*/  @P5 MOV R4, 0x400 ;  /* 0x0000040000045802 */ /* 0x000fc80000000f00 */
[----:B0-----:R-:W-:Y:S01]  /*75a0*/  @P5 LEA R10, R5, R4, 0x18 ;  /* 0x00000004050a5211 */ /* 0x001fe200078ec0ff */
[----:B------:R-:W-:-:S03]  /*75b0*/  IMAD.WIDE.U32 R4, R6, -0x45d1745d, RZ ;  /* 0xba2e8ba306047825 */ /* 0x000fc600078e00ff */
[----:B------:R0:W-:Y:S01]  /*75c0*/  @P5 SYNCS.ARRIVE.TRANS64.A1T0 RZ, [R10+URZ+0xe8], RZ ;  /* 0x0000e8ff0aff59a7 */ /* 0x0001e2000810003f */
[----:B------:R-:W-:Y:S01]  /*75d0*/  IADD3 R2, P5, R2, R8, RZ ;  /* 0x0000000802027210 */ /* 0x000fe20007fbe0ff */
[----:B------:R-:W-:Y:S01]  /*75e0*/  IMAD.MOV.U32 R4, RZ, RZ, -0x1 ;  /* 0xffffffffff047424 */ /* 0x000fe200078e00ff */
[----:B------:R-:W-:Y:S02]  /*75f0*/  SHF.R.U32.HI R11, RZ, 0x3, R5 ;  /* 0x00000003ff0b7819 */ /* 0x000fe40000011605 */
[----:B------:R-:W-:Y:S01]  /*7600*/  SEL R5, RZ, 0x1, !P1 ;  /* 0x00000001ff057807 */ /* 0x000fe20004800000 */
[----:B------:R-:W-:Y:S01]  /*7610*/  IMAD.X R3, R3, 0x1, R0, P5 ;  /* 0x0000000103037824 */ /* 0x000fe200028e0600 */
[----:B------:R-:W-:Y:S01]  /*7620*/  ISETP.GE.U32.AND P1, PT, R2, UR8, PT ;  /* 0x0000000802007c0c */ /* 0x000fe2000bf26070 */
[----:B------:R-:W-:Y:S01]  /*7630*/  IMAD R15, R11, -0xb, R6 ;  /* 0xfffffff50b0f7824 */ /* 0x000fe200078e0206 */
[----:B------:R-:W-:Y:S01]  /*7640*/  LOP3.LUT R12, R12, R5, RZ, 0x3c, !PT ;  /* 0x000000050c0c7212 */ /* 0x000fe200078e3cff */
[----:B------:R-:W-:Y:S01]  /*7650*/  IMAD.MOV.U32 R6, RZ, RZ, -0x1 ;  /* 0xffffffffff067424 */ /* 0x000fe200078e00ff */
[----:B------:R-:W-:Y:S01]  /*7660*/  ISETP.GE.U32.AND.EX P1, PT, R3, UR9, PT, P1 ;  /* 0x0000000903007c0c */ /* 0x000fe2000bf26110 */
[----:B------:R-:W-:Y:S01]  /*7670*/  IMAD.MOV.U32 R5, RZ, RZ, -0x1 ;  /* 0xffffffffff057424 */ /* 0x000fe200078e00ff */
[----:B------:R-:W-:-:S02]  /*7680*/  @P4 LOP3.LUT R12, R12, 0x1, R11, 0x78, !PT ;  /* 0x000000010c0c4812 */ /* 0x000fc400078e780b */
[----:B0-----:R-:W-:-:S09]  /*7690*/  PRMT R10, RZ, 0x7610, R10 ;  /* 0x00007610ff0a7816 */ /* 0x001fd2000000000a */
[----:B------:R-:W-:Y:S05]  /*76a0*/  @P1 BRA `(.L_x_164) ;  /* 0x00000004004c1947 */ /* 0x000fea0003800000 */
[----:B------:R-:W0:Y:S01]  /*76b0*/  S2R R17, SR_CTAID.X ;  /* 0x0000000000117919 */ /* 0x000e220000002500 */
[----:B------:R-:W-:Y:S01]  /*76c0*/  ULDC.64 UR8, c[0x0][0x728] ;  /* 0x0001ca0000087ab9 */ /* 0x000fe20000000a00 */
[----:B------:R-:W1:Y:S01]  /*76d0*/  LDC R18, c[0x0][0x144] ;  /* 0x00005100ff127b82 */ /* 0x000e620000000800 */
[----:B------:R-:W-:Y:S01]  /*76e0*/  ISETP.NE.U32.AND P1, PT, RZ, UR8, PT ;  /* 0x00000008ff007c0c */ /* 0x000fe2000bf25070 */
[----:B------:R-:W2:Y:S01]  /*76f0*/  S2R R6, SR_CTAID.Y ;  /* 0x0000000000067919 */ /* 0x000ea20000002600 */
[----:B------:R-:W-:Y:S01]  /*7700*/  ULDC UR10, c[0x0][0x150] ;  /* 0x00005400000a7ab9 */ /* 0x000fe20000000800 */
[----:B------:R-:W-:Y:S01]  /*7710*/  ULDC UR11, c[0x0][0x730] ;  /* 0x0001cc00000b7ab9 */ /* 0x000fe20000000800 */
[----:B------:R-:W-:Y:S01]  /*7720*/  ISETP.NE.AND.EX P1, PT, RZ, UR9, PT, P1 ;  /* 0x00000009ff007c0c */ /* 0x000fe2000bf25310 */
[----:B------:R-:W-:Y:S01]  /*7730*/  IMAD.MOV.U32 R4, RZ, RZ, R2 ;  /* 0x000000ffff047224 */ /* 0x000fe200078e0002 */
[----:B0-----:R-:W-:-:S05]  /*7740*/  I2FP.F32.U32 R5, R17 ;  /* 0x0000001100057245 */ /* 0x001fca0000201000 */
[----:B------:R-:W-:Y:S01]  /*7750*/  FMUL R20, R5, UR10 ;  /* 0x0000000a05147c20 */ /* 0x000fe20008400000 */
[----:B------:R-:W-:-:S05]  /*7760*/  IMAD.MOV.U32 R5, RZ, RZ, R3 ;  /* 0x000000ffff057224 */ /* 0x000fca00078e0003 */
[----:B--2---:R-:W-:Y:S05]  /*7770*/  @!P1 BRA `(.L_x_165) ;  /* 0x0000000000289947 */ /* 0x004fea0003800000 */
[----:B------:R-:W-:Y:S02]  /*7780*/  ULDC UR10, c[0x0][0x734] ;  /* 0x0001cd00000a7ab9 */ /* 0x000fe40000000800 */
[----:B------:R-:W-:-:S05]  /*7790*/  IADD3 R5, P1, R2, UR10, RZ ;  /* 0x0000000a02057c10 */ /* 0x000fca000ff3e0ff */
[----:B------:R-:W-:-:S04]  /*77a0*/  IMAD.X R19, RZ, RZ, R3, P1 ;  /* 0x000000ffff137224 */ /* 0x000fc800008e0603 */
[----:B------:R-:W-:-:S04]  /*77b0*/  IMAD.WIDE.U32 R10, R19, UR8, RZ ;  /* 0x00000008130a7c25 */ /* 0x000fc8000f8e00ff */
[----:B------:R-:W-:-:S04]  /*77c0*/  IMAD.WIDE.U32 R10, P1, R5, UR9, R10 ;  /* 0x00000009050a7c25 */ /* 0x000fc8000f82000a */
[----:B------:R-:W-:-:S04]  /*77d0*/  IMAD.WIDE.U32 R4, R5, UR8, RZ ;  /* 0x0000000805047c25 */ /* 0x000fc8000f8e00ff */
[----:B------:R-:W-:Y:S01]  /*77e0*/  IMAD.MOV.U32 R4, RZ, RZ, R11 ;  /* 0x000000ffff047224 */ /* 0x000fe200078e000b */
[----:B------:R-:W-:Y:S01]  /*77f0*/  IADD3 RZ, P4, R5, R10, RZ ;  /* 0x0000000a05ff7210 */ /* 0x000fe20007f9e0ff */
[----:B------:R-:W-:-:S04]  /*7800*/  IMAD.X R5, RZ, RZ, RZ, P1 ;  /* 0x000000ffff057224 */ /* 0x000fc800008e06ff */
[----:B------:R-:W-:-:S08]  /*7810*/  IMAD.WIDE.U32.X R4, R19, UR9, R4, P4 ;  /* 0x0000000913047c25 */ /* 0x000fd0000a0e0404 */
.L_x_165:
[--C-:B------:R-:W-:Y:S01]  /*7820*/  SHF.R.U64 R16, R4, UR11, R5.reuse ;  /* 0x0000000b04107c19 */ /* 0x100fe20008001205 */
[----:B------:R-:W0:Y:S01]  /*7830*/  F2I.U32.TRUNC.NTZ R20, R20 ;  /* 0x0000001400147305 */ /* 0x000e22000020f000 */
[----:B------:R-:W-:Y:S01]  /*7840*/  SHF.R.U32.HI R4, RZ, UR11, R5 ;  /* 0x0000000bff047c19 */ /* 0x000fe20008011605 */
[----:B------:R-:W-:Y:S01]  /*7850*/  ULDC.64 UR8, c[0x0][0x720] ;  /* 0x0001c80000087ab9 */ /* 0x000fe20000000a00 */
[----:B------:R-:W-:Y:S01]  /*7860*/  IADD3 R11, P1, RZ, -R16, RZ ;  /* 0x80000010ff0b7210 */ /* 0x000fe20007f3e0ff */
[----:B------:R-:W-:Y:S01]  /*7870*/  ULDC.64 UR10, c[0x0][0x740] ;  /* 0x0001d000000a7ab9 */ /* 0x000fe20000000a00 */
[----:B------:R-:W2:Y:S03]  /*7880*/  LDC R21, c[0x0][0x148] ;  /* 0x00005200ff157b82 */ /* 0x000ea60000000800 */
[----:B------:R-:W-:Y:S01]  /*7890*/  IMAD.X R4, RZ, RZ, ~R4, P1 ;  /* 0x000000ffff047224 */ /* 0x000fe200008e0e04 */
[----:B------:R-:W-:-:S03]  /*78a0*/  ISETP.NE.U32.AND P1, PT, RZ, UR10, PT ;  /* 0x0000000aff007c0c */ /* 0x000fc6000bf25070 */
[----:B------:R-:W-:Y:S01]  /*78b0*/  IMAD R10, R4, UR8, RZ ;  /* 0x00000008040a7c24 */ /* 0x000fe2000f8e02ff */
[----:B------:R-:W-:Y:S01]  /*78c0*/  ISETP.NE.AND.EX P1, PT, RZ, UR11, PT, P1 ;  /* 0x0000000bff007c0c */ /* 0x000fe2000bf25310 */
[----:B------:R-:W-:Y:S01]  /*78d0*/  IMAD.WIDE.U32 R4, R11, UR8, R2 ;  /* 0x000000080b047c25 */ /* 0x000fe2000f8e0002 */
[----:B------:R-:W-:-:S03]  /*78e0*/  ULDC UR8, c[0x0][0x718] ;  /* 0x0001c60000087ab9 */ /* 0x000fc60000000800 */
[----:B------:R-:W-:Y:S01]  /*78f0*/  IMAD R11, R11, UR9, R10 ;  /* 0x000000090b0b7c24 */ /* 0x000fe2000f8e020a */
[----:B------:R-:W-:Y:S01]  /*7900*/  ULDC UR9, c[0x0][0x154] ;  /* 0x0000550000097ab9 */ /* 0x000fe20000000800 */
[----:B0-----:R-:W-:Y:S02]  /*7910*/  IMAD.MOV R10, RZ, RZ, -R20 ;  /* 0x000000ffff0a7224 */ /* 0x001fe400078e0a14 */
[----:B------:R-:W-:Y:S02]  /*7920*/  IMAD.IADD R5, R5, 0x1, R11 ;  /* 0x0000000105057824 */ /* 0x000fe400078e020b */
[----:B-1----:R-:W-:Y:S01]  /*7930*/  IMAD R17, R18, R10, R17 ;  /* 0x0000000a12117224 */ /* 0x002fe200078e0211 */
[----:B------:R-:W-:Y:S02]  /*7940*/  I2FP.F32.U32 R10, R6 ;  /* 0x00000006000a7245 */ /* 0x000fe40000201000 */
[--C-:B------:R-:W-:Y:S02]  /*7950*/  SHF.R.U64 R18, R4, UR8, R5.reuse ;  /* 0x0000000804127c19 */ /* 0x100fe40008001205 */
[----:B------:R-:W-:Y:S01]  /*7960*/  SHF.R.U32.HI R5, RZ, UR8, R5 ;  /* 0x00000008ff057c19 */ /* 0x000fe20008011605 */
[----:B------:R-:W-:Y:S01]  /*7970*/  FMUL R10, R10, UR9 ;  /* 0x000000090a0a7c20 */ /* 0x000fe20008400000 */
[----:B------:R-:W-:-:S02]  /*7980*/  ULDC UR8, c[0x0][0x708] ;  /* 0x0001c20000087ab9 */ /* 0x000fc40000000800 */
[--C-:B------:R-:W-:Y:S01]  /*7990*/  SHF.R.U64 R20, R18, UR8, R5.reuse ;  /* 0x0000000812147c19 */ /* 0x100fe20008001205 */
[----:B------:R0:W1:Y:S01]  /*79a0*/  F2I.U32.TRUNC.NTZ R22, R10 ;  /* 0x0000000a00167305 */ /* 0x000062000020f000 */
[----:B------:R-:W-:Y:S01]  /*79b0*/  SHF.R.U32.HI R5, RZ, UR8, R5 ;  /* 0x00000008ff057c19 */ /* 0x000fe20008011605 */
[----:B------:R-:W-:-:S03]  /*79c0*/  ULDC UR8, c[0x0][0x758] ;  /* 0x0001d60000087ab9 */ /* 0x000fc60000000800 */
[--C-:B------:R-:W-:Y:S02]  /*79d0*/  SHF.R.U64 R19, R20, UR8, R5.reuse ;  /* 0x0000000814137c19 */ /* 0x100fe40008001205 */
[----:B------:R-:W-:-:S03]  /*79e0*/  SHF.R.U32.HI R23, RZ, UR8, R5 ;  /* 0x00000008ff177c19 */ /* 0x000fc60008011605 */
[----:B------:R-:W-:Y:S02]  /*79f0*/  IMAD.MOV.U32 R4, RZ, RZ, R19 ;  /* 0x000000ffff047224 */ /* 0x000fe400078e0013 */
[----:B------:R-:W-:Y:S01]  /*7a00*/  IMAD.MOV.U32 R5, RZ, RZ, R23 ;  /* 0x000000ffff057224 */ /* 0x000fe200078e0017 */
[----:B0-----:R-:W-:Y:S06]  /*7a10*/  @!P1 BRA `(.L_x_166) ;  /* 0x0000000000289947 */ /* 0x001fec0003800000 */
        /* <DEDUP_REMOVED lines=10> */
.L_x_166:
[----:B------:R-:W-:Y:S01]  /*7ac0*/  ULDC UR8, c[0x0][0x748] ;  /* 0x0001d20000087ab9 */ /* 0x000fe20000000800 */
[----:B-1----:R-:W-:Y:S01]  /*7ad0*/  IMAD.MOV R22, RZ, RZ, -R22 ;  /* 0x000000ffff167224 */ /* 0x002fe200078e0a16 */
[----:B------:R-:W-:Y:S01]  /*7ae0*/  SHF.R.U64 R5, R4, UR8, R5 ;  /* 0x0000000804057c19 */ /* 0x000fe20008001205 */
[----:B------:R-:W-:Y:S01]  /*7af0*/  ULDC UR8, c[0x0][0x738] ;  /* 0x0001ce0000087ab9 */ /* 0x000fe20000000800 */
[----:B------:R-:W-:Y:S01]  /*7b00*/  LOP3.LUT R4, R20, UR7, RZ, 0xc0, !PT ;  /* 0x0000000714047c12 */ /* 0x000fe2000f8ec0ff */
[----:B--2---:R-:W-:Y:S01]  /*7b10*/  @P3 IMAD R17, R21, R22, R6 ;  /* 0x0000001615113224 */ /* 0x004fe200078e0206 */
[----:B------:R-:W-:Y:S01]  /*7b20*/  LOP3.LUT R18, R18, UR4, RZ, 0xc0, !PT ;  /* 0x0000000412127c12 */ /* 0x000fe2000f8ec0ff */
[----:B------:R-:W-:Y:S01]  /*7b30*/  IMAD.MOV R6, RZ, RZ, -R5 ;  /* 0x000000ffff067224 */ /* 0x000fe200078e0a05 */
[----:B------:R-:W-:Y:S01]  /*7b40*/  ULDC UR9, c[0x0][0x710] ;  /* 0x0001c40000097ab9 */ /* 0x000fe20000000800 */
[----:B------:R-:W-:Y:S02]  /*7b50*/  IMAD R4, R5, UR5, R4 ;  /* 0x0000000505047c24 */ /* 0x000fe4000f8e0204 */
[----:B------:R-:W-:Y:S01]  /*7b60*/  IMAD R19, R6, UR8, R19 ;  /* 0x0000000806137c24 */ /* 0x000fe2000f8e0213 */
[----:B------:R-:W-:Y:S01]  /*7b70*/  ULDC UR8, c[0x0][0x700] ;  /* 0x0001c00000087ab9 */ /* 0x000fe20000000800 */
[----:B------:R-:W-:-:S02]  /*7b80*/  IMAD R17, R4, UR9, R17 ;  /* 0x0000000904117c24 */ /* 0x000fc4000f8e0211 */
[----:B------:R-:W-:Y:S02]  /*7b90*/  IMAD R6, R19, UR8, R18 ;  /* 0x0000000813067c24 */ /* 0x000fe4000f8e0212 */
[----:B------:R-:W-:Y:S02]  /*7ba0*/  IMAD.MOV.U32 R10, RZ, RZ, 0x1 ;  /* 0x00000001ff0a7424 */ /* 0x000fe400078e00ff */
[----:B------:R-:W-:Y:S01]  /*7bb0*/  IMAD.MOV.U32 R4, RZ, RZ, R16 ;  /* 0x000000ffff047224 */ /* 0x000fe200078e0010 */
[----:B------:R-:W-:Y:S02]  /*7bc0*/  SEL R5, R6, R17, !P3 ;  /* 0x0000001106057207 */ /* 0x000fe40005800000 */
[----:B------:R-:W-:-:S07]  /*7bd0*/  SEL R6, R17, R6, !P3 ;  /* 0x0000000611067207 */ /* 0x000fce0005800000 */
.L_x_164:
[----:B------:R-:W-:Y:S05]  /*7be0*/  BSYNC B1 ;  /* 0x0000000000017941 */ /* 0x000fea0003800000 */
.L_x_163:
[----:B------:R-:W-:-:S13]  /*7bf0*/  LOP3.LUT P1, RZ, R10, 0xff, RZ, 0xc0, !PT ;  /* 0x000000ff0aff7812 */ /* 0x000fda000782c0ff */
[----:B------:R-:W-:Y:S05]  /*7c00*/  @P1 BRA `(.L_x_167) ;  /* 0xfffffff4000c1947 */ /* 0x000fea000383ffff */
[----:B------:R-:W-:Y:S05]  /*7c10*/  BSYNC B0 ;  /* 0x0000000000007941 */ /* 0x000fea0003800000 */
.L_x_155:
[----:B------:R-:W-:-:S03]  /*7c20*/  UMOV UR8, 0xffffffff ;  /* 0xffffffff00087882 */ /* 0x000fc60000000000 */
[----:B------:R-:W-:Y:S05]  /*7c30*/  BRA.DIV UR8, `(.L_x_168) ;  /* 0x0000000a08307947 */ /* 0x000fea000b800000 */
[----:B------:R-:W-:-:S13]  /*7c40*/  ELECT P0, URZ, PT ;  /* 0x00000000003f782f */ /* 0x000fda0003800000 */
.L_x_191:
[----:B------:R-:W-:Y:S04]  /*7c50*/  BSSY B0, `(.L_x_169) ;  /* 0x000006a000007945 */ /* 0x000fe80003800000 */
[----:B------:R-:W-:Y:S05]  /*7c60*/  @!P0 BRA `(.L_x_170) ;  /* 0x0000000400a08947 */ /* 0x000fea0003800000 */
[----:B------:R-:W-:-:S04]  /*7c70*/  LOP3.LUT R7, R7, 0x2, RZ, 0xfc, !PT ;  /* 0x0000000207077812 */ /* 0x000fc800078efcff */
[----:B------:R-:W-:-:S13]  /*7c80*/  ISETP.NE.AND P0, PT, R7, 0x3, PT ;  /* 0x000000030700780c */ /* 0x000fda0003f05270 */
[----:B------:R-:W-:Y:S05]  /*7c90*/  @!P0 BRA `(.L_x_171) ;  /* 0x0000000000048947 */ /* 0x000fea0003800000 */
[----:B------:R-:W-:Y:S01]  /*7ca0*/  BPT.TRAP 0x1 ;  /* 0x000000040000795c */ /* 0x000fe20000300000 */
.L_x_171:
[----:B------:R-:W0:Y:S01]  /*7cb0*/  S2R R3, SR_CgaCtaId ;  /* 0x0000000000037919 */ /* 0x000e220000008800 */
[----:B------:R-:W-:Y:S02]  /*7cc0*/  MOV R0, 0x400 ;  /* 0x0000040000007802 */ /* 0x000fe40000000f00 */
[----:B------:R-:W-:Y:S02]  /*7cd0*/  SHF.L.U32 R2, R12, 0x1f, RZ ;  /* 0x0000001f0c027819 */ /* 0x000fe400000006ff */
[----:B0-----:R-:W-:-:S05]  /*7ce0*/  LEA R0, R3, R0, 0x18 ;  /* 0x0000000003007211 */ /* 0x001fca00078ec0ff */
[----:B------:R-:W-:-:S04]  /*7cf0*/  VIADD R0, R0, 0x58 ;  /* 0x0000005800007836 */ /* 0x000fc80000000000 */
[C---:B------:R-:W-:Y:S02]  /*7d00*/  IMAD R5, R15.reuse, 0x8, R0 ;  /* 0x000000080f057824 */ /* 0x040fe400078e0200 */
[----:B------:R-:W-:Y:S02]  /*7d10*/  VIADD R15, R15, 0x1 ;  /* 0x000000010f0f7836 */ /* 0x000fe40000000000 */
[----:B------:R-:W0:Y:S03]  /*7d20*/  SYNCS.PHASECHK.TRANS64.TRYWAIT P0, [R5+URZ], R2 ;  /* 0x00000002050075a7 */ /* 0x000e26000800017f */
[----:B------:R-:W-:-:S04]  /*7d30*/  ISETP.NE.AND P1, PT, R15, 0xb, PT ;  /* 0x0000000b0f00780c */ /* 0x000fc80003f25270 */
[----:B------:R-:W-:Y:S02]  /*7d40*/  SEL R3, RZ, 0x1, P1 ;  /* 0x00000001ff037807 */ /* 0x000fe40000800000 */
[----:B------:R-:W-:Y:S02]  /*7d50*/  SEL R15, R15, RZ, P1 ;  /* 0x000000ff0f0f7207 */ /* 0x000fe40000800000 */
[----:B------:R-:W-:-:S03]  /*7d60*/  LOP3.LUT R12, R12, R3, RZ, 0x3c, !PT ;  /* 0x000000030c0c7212 */ /* 0x000fc600078e3cff */
[----:B------:R-:W-:Y:S01]  /*7d70*/  IMAD R7, R15, 0x8, R0 ;  /* 0x000000080f077824 */ /* 0x000fe200078e0200 */
[----:B------:R-:W-:Y:S01]  /*7d80*/  SHF.L.U32 R4, R12, 0x1f, RZ ;  /* 0x0000001f0c047819 */ /* 0x000fe200000006ff */
[----:B0-----:R-:W-:Y:S06]  /*7d90*/  @!P0 BRA `(.L_x_172) ;  /* 0x0000000400fc8947 */ /* 0x001fec0003800000 */
.L_x_192:
[----:B------:R-:W1:Y:S01]  /*7da0*/  SYNCS.PHASECHK.TRANS64.TRYWAIT P0, [R7+URZ], R4 ;  /* 0x00000004070075a7 */ /* 0x000e62000800017f */
[----:B0-----:R-:W-:-:S05]  /*7db0*/  VIADD R2, R15, 0x1 ;  /* 0x000000010f027836 */ /* 0x001fca0000000000 */
[----:B------:R-:W-:-:S04]  /*7dc0*/  ISETP.NE.AND P1, PT, R2, 0xb, PT ;  /* 0x0000000b0200780c */ /* 0x000fc80003f25270 */
[----:B------:R-:W-:Y:S02]  /*7dd0*/  SEL R3, RZ, 0x1, P1 ;  /* 0x00000001ff037807 */ /* 0x000fe40000800000 */
[----:B------:R-:W-:Y:S02]  /*7de0*/  SEL R9, R2, RZ, P1 ;  /* 0x000000ff02097207 */ /* 0x000fe40000800000 */
[----:B------:R-:W-:-:S03]  /*7df0*/  LOP3.LUT R12, R12, R3, RZ, 0x3c, !PT ;  /* 0x000000030c0c7212 */ /* 0x000fc600078e3cff */
[----:B------:R-:W-:Y:S01]  /*7e00*/  IMAD R6, R9, 0x8, R0 ;  /* 0x0000000809067824 */ /* 0x000fe200078e0200 */
[----:B------:R-:W-:Y:S01]  /*7e10*/  SHF.L.U32 R5, R12, 0x1f, RZ ;  /* 0x0000001f0c057819 */ /* 0x000fe200000006ff */
[----:B-1----:R-:W-:Y:S06]  /*7e20*/  @!P0 BRA `(.L_x_173) ;  /* 0x0000000400ec8947 */ /* 0x002fec0003800000 */
.L_x_193:
[----:B------:R-:W1:Y:S01]  /*7e30*/  SYNCS.PHASECHK.TRANS64.TRYWAIT P0, [R6+URZ], R5 ;  /* 0x00000005060075a7 */ /* 0x000e62000800017f */
[----:B------:R-:W-:-:S05]  /*7e40*/  VIADD R2, R9, 0x1 ;  /* 0x0000000109027836 */ /* 0x000fca0000000000 */
[----:B------:R-:W-:-:S04]  /*7e50*/  ISETP.NE.AND P1, PT, R2, 0xb, PT ;  /* 0x0000000b0200780c */ /* 0x000fc80003f25270 */
[----:B------:R-:W-:Y:S02]  /*7e60*/  SEL R3, RZ, 0x1, P1 ;  /* 0x00000001ff037807 */ /* 0x000fe40000800000 */
[----:B0-----:R-:W-:Y:S02]  /*7e70*/  SEL R7, R2, RZ, P1 ;  /* 0x000000ff02077207 */ /* 0x001fe40000800000 */
[----:B------:R-:W-:-:S03]  /*7e80*/  LOP3.LUT R12, R12, R3, RZ, 0x3c, !PT ;  /* 0x000000030c0c7212 */ /* 0x000fc600078e3cff */
[----:B------:R-:W-:Y:S01]  /*7e90*/  IMAD R9, R7, 0x8, R0 ;  /* 0x0000000807097824 */ /* 0x000fe200078e0200 */
[----:B------:R-:W-:Y:S01]  /*7ea0*/  SHF.L.U32 R4, R12, 0x1f, RZ ;  /* 0x0000001f0c047819 */ /* 0x000fe200000006ff */
[----:B-1----:R-:W-:Y:S06]  /*7eb0*/  @!P0 BRA `(.L_x_174) ;  /* 0x0000000400dc8947 */ /* 0x002fec0003800000 */
.L_x_194:
[----:B------:R-:W1:Y:S01]  /*7ec0*/  SYNCS.PHASECHK.TRANS64.TRYWAIT P0, [R9+URZ], R4 ;  /* 0x00000004090075a7 */ /* 0x000e62000800017f */
[----:B------:R-:W-:-:S05]  /*7ed0*/  VIADD R2, R7, 0x1 ;  /* 0x0000000107027836 */ /* 0x000fca0000000000 */
[----:B------:R-:W-:-:S04]  /*7ee0*/  ISETP.NE.AND P1, PT, R2, 0xb, PT ;  /* 0x0000000b0200780c */ /* 0x000fc80003f25270 */
[----:B------:R-:W-:Y:S02]  /*7ef0*/  SEL R3, RZ, 0x1, P1 ;  /* 0x00000001ff037807 */ /* 0x000fe40000800000 */
[----:B------:R-:W-:Y:S02]  /*7f00*/  SEL R7, R2, RZ, P1 ;  /* 0x000000ff02077207 */ /* 0x000fe40000800000 */
[----:B------:R-:W-:-:S03]  /*7f10*/  LOP3.LUT R12, R12, R3, RZ, 0x3c, !PT ;  /* 0x000000030c0c7212 */ /* 0x000fc600078e3cff */
[----:B0-----:R-:W-:Y:S01]  /*7f20*/  IMAD R6, R7, 0x8, R0 ;  /* 0x0000000807067824 */ /* 0x001fe200078e0200 */
[----:B------:R-:W-:Y:S01]  /*7f30*/  SHF.L.U32 R5, R12, 0x1f, RZ ;  /* 0x0000001f0c057819 */ /* 0x000fe200000006ff */
[----:B-1----:R-:W-:Y:S06]  /*7f40*/  @!P0 BRA `(.L_x_175) ;  /* 0x0000000400cc8947 */ /* 0x002fec0003800000 */
.L_x_195:
        /* <DEDUP_REMOVED lines=9> */
.L_x_196:
        /* <DEDUP_REMOVED lines=9> */
.L_x_197:
        /* <DEDUP_REMOVED lines=9> */
.L_x_198:
[----:B------:R-:W1:Y:S01]  /*8100*/  SYNCS.PHASECHK.TRANS64.TRYWAIT P0, [R9+URZ], R4 ;  /* 0x00000004090075a7 */ /* 0x000e62000800017f */
[----:B------:R-:W-:-:S05]  /*8110*/  VIADD R2, R7, 0x1 ;  /* 0x0000000107027836 */ /* 0x000fca0000000000 */
[----:B------:R-:W-:-:S04]  /*8120*/  ISETP.NE.AND P1, PT, R2, 0xb, PT ;  /* 0x0000000b0200780c */ /* 0x000fc80003f25270 */
[----:B------:R-:W-:Y:S02]  /*8130*/  SEL R3, RZ, 0x1, P1 ;  /* 0x00000001ff037807 */ /* 0x000fe40000800000 */
[----:B------:R-:W-:Y:S02]  /*8140*/  SEL R7, R2, RZ, P1 ;  /* 0x000000ff02077207 */ /* 0x000fe40000800000 */
[----:B------:R-:W-:-:S03]  /*8150*/  LOP3.LUT R12, R12, R3, RZ, 0x3c, !PT ;  /* 0x000000030c0c7212 */ /* 0x000fc600078e3cff */
[----:B------:R-:W-:Y:S01]  /*8160*/  IMAD R8, R7, 0x8, R0 ;  /* 0x0000000807087824 */ /* 0x000fe200078e0200 */
[----:B0-----:R-:W-:Y:S01]  /*8170*/  SHF.L.U32 R5, R12, 0x1f, RZ ;  /* 0x0000001f0c057819 */ /* 0x001fe200000006ff */
[----:B-1----:R-:W-:Y:S06]  /*8180*/  @!P0 BRA `(.L_x_179) ;  /* 0x00000004008c8947 */ /* 0x002fec0003800000 */
.L_x_199:
[----:B------:R-:W1:Y:S01]  /*8190*/  SYNCS.PHASECHK.TRANS64.TRYWAIT P0, [R8+URZ], R5 ;  /* 0x00000005080075a7 */ /* 0x000e62000800017f */
[----:B------:R-:W-:-:S05]  /*81a0*/  VIADD R2, R7, 0x1 ;  /* 0x0000000107027836 */ /* 0x000fca0000000000 */
[----:B------:R-:W-:-:S04]  /*81b0*/  ISETP.NE.AND P1, PT, R2, 0xb, PT ;  /* 0x0000000b0200780c */ /* 0x000fc80003f25270 */
[----:B------:R-:W-:Y:S02]  /*81c0*/  SEL R3, RZ, 0x1, P1 ;  /* 0x00000001ff037807 */ /* 0x000fe40000800000 */
[----:B------:R-:W-:Y:S02]  /*81d0*/  SEL R7, R2, RZ, P1 ;  /* 0x000000ff02077207 */ /* 0x000fe40000800000 */
[----:B0-----:R-:W-:-:S03]  /*81e0*/  LOP3.LUT R9, R12, R3, RZ, 0x3c, !PT ;  /* 0x000000030c097212 */ /* 0x001fc600078e3cff */
[----:B------:R-:W-:Y:S01]  /*81f0*/  IMAD R11, R7, 0x8, R0 ;  /* 0x00000008070b7824 */ /* 0x000fe200078e0200 */
[----:B------:R-:W-:Y:S01]  /*8200*/  SHF.L.U32 R6, R9, 0x1f, RZ ;  /* 0x0000001f09067819 */ /* 0x000fe200000006ff */
[----:B-1----:R-:W-:Y:S06]  /*8210*/  @!P0 BRA `(.L_x_180) ;  /* 0x00000004007c8947 */ /* 0x002fec0003800000 */
.L_x_200:
[----:B------:R-:W1:Y:S01]  /*8220*/  SYNCS.PHASECHK.TRANS64.TRYWAIT P0, [R11+URZ], R6 ;  /* 0x000000060b0075a7 */ /* 0x000e62000800017f */
[----:B------:R-:W-:-:S05]  /*8230*/  VIADD R2, R7, 0x1 ;  /* 0x0000000107027836 */ /* 0x000fca0000000000 */
[----:B------:R-:W-:-:S04]  /*8240*/  ISETP.NE.AND P1, PT, R2, 0xb, PT ;  /* 0x0000000b0200780c */ /* 0x000fc80003f25270 */
[----:B------:R-:W-:Y:S02]  /*8250*/  SEL R4, RZ, 0x1, P1 ;  /* 0x00000001ff047807 */ /* 0x000fe40000800000 */
[----:B------:R-:W-:Y:S02]  /*8260*/  SEL R3, R2, RZ, P1 ;  /* 0x000000ff02037207 */ /* 0x000fe40000800000 */
[----:B------:R-:W-:Y:S01]  /*8270*/  LOP3.LUT R4, R9, R4, RZ, 0x3c, !PT ;  /* 0x0000000409047212 */ /* 0x000fe200078e3cff */
[----:B-1----:R-:W-:Y:S06]  /*8280*/  @!P0 BRA `(.L_x_181) ;  /* 0x0000000400748947 */ /* 0x002fec0003800000 */
.L_x_201:
[----:B------:R-:W-:Y:S01]  /*8290*/  IMAD R3, R3, 0x8, R0 ;  /* 0x0000000803037824 */ /* 0x000fe200078e0200 */
[----:B------:R-:W-:-:S07]  /*82a0*/  SHF.L.U32 R0, R4, 0x1f, RZ ;  /* 0x0000001f04007819 */ /* 0x000fce00000006ff */
.L_x_182:
[----:B--2---:R2:W3:Y:S02]  /*82b0*/  SYNCS.PHASECHK.TRANS64.TRYWAIT P0, [R3+URZ], R0 ;  /* 0x00000000030075a7 */ /* 0x0044e4000800017f */
[----:B---3--:R-:W-:Y:S05]  /*82c0*/  @!P0 NANOSLEEP.SYNCS 0x989680 ;  /* 0x009896800000895d */ /* 0x008fea0003900000 */
[----:B------:R-:W3:Y:S02]  /*82d0*/  @!P0 SYNCS.PHASECHK.TRANS64 P0, [R3+URZ], R0 ;  /* 0x00000000030085a7 */ /* 0x000ee4000800007f */
[----:B---3--:R-:W-:Y:S05]  /*82e0*/  @!P0 BRA `(.L_x_182) ;  /* 0xfffffffc00f08947 */ /* 0x008fea000383ffff */
.L_x_170:
[----:B------:R-:W-:Y:S05]  /*82f0*/  BSYNC B0 ;  /* 0x0000000000007941 */ /* 0x000fea0003800000 */
.L_x_169:
[----:B------:R-:W-:Y:S05]  /*8300*/  EXIT ;  /* 0x000000000000794d */ /* 0x000fea0003800000 */
.L_x_16:
[----:B0-----:R-:W-:-:S04]  /*8310*/  IMAD.U32 R19, RZ, RZ, UR12 ;  /* 0x0000000cff137e24 */ /* 0x001fc8000f8e00ff */
[----:B------:R0:W1:Y:S03]  /*8320*/  SYNCS.PHASECHK.TRANS64.TRYWAIT P0, [R19+URZ+-0x8], R18 ;  /* 0xfffff812130075a7 */ /* 0x000066000800017f */
[----:B-1----:R-:W-:Y:S05]  /*8330*/  @!P0 NANOSLEEP.SYNCS 0x989680 ;  /* 0x009896800000895d */ /* 0x002fea0003900000 */
[----:B------:R-:W1:Y:S02]  /*8340*/  @!P0 SYNCS.PHASECHK.TRANS64 P0, [R19+URZ+-0x8], R18 ;  /* 0xfffff812130085a7 */ /* 0x000e64000800007f */
[----:B-1----:R-:W-:Y:S05]  /*8350*/  @!P0 BRA `(.L_x_16) ;  /* 0xfffffffc00ec8947 */ /* 0x002fea000383ffff */
[----:B------:R-:W-:Y:S05]  /*8360*/  BRA `(.L_x_183) ;  /* 0xffffff9000b87947 */ /* 0x000fea000383ffff */
.L_x_21:
[----:B-1----:R-:W-:-:S04]  /*8370*/  IMAD.U32 R21, RZ, RZ, UR8 ;  /* 0x00000008ff157e24 */ /* 0x002fc8000f8e00ff */
[----:B------:R1:W2:Y:S03]  /*8380*/  SYNCS.PHASECHK.TRANS64.TRYWAIT P0, [R21+URZ], R20 ;  /* 0x00000014150075a7 */ /* 0x0002a6000800017f */
[----:B--2---:R-:W-:Y:S05]  /*8390*/  @!P0 NANOSLEEP.SYNCS 0x989680 ;  /* 0x009896800000895d */ /* 0x004fea0003900000 */
[----:B------:R-:W2:Y:S02]  /*83a0*/  @!P0 SYNCS.PHASECHK.TRANS64 P0, [R21+URZ], R20 ;  /* 0x00000014150085a7 */ /* 0x000ea4000800007f */
[----:B--2---:R-:W-:Y:S05]  /*83b0*/  @!P0 BRA `(.L_x_21) ;  /* 0xfffffffc00ec8947 */ /* 0x004fea000383ffff */
[----:B------:R-:W-:Y:S05]  /*83c0*/  BRA `(.L_x_20) ;  /* 0xffffff94006c7947 */ /* 0x000fea000383ffff */
.L_x_25:
[----:B0-----:R-:W-:-:S04]  /*83d0*/  IMAD.U32 R19, RZ, RZ, UR12 ;  /* 0x0000000cff137e24 */ /* 0x001fc8000f8e00ff */
[----:B------:R0:W2:Y:S03]  /*83e0*/  SYNCS.PHASECHK.TRANS64.TRYWAIT P0, [R19+URZ+0x8], R18 ;  /* 0x00000812130075a7 */ /* 0x0000a6000800017f */
[----:B--2---:R-:W-:Y:S05]  /*83f0*/  @!P0 NANOSLEEP.SYNCS 0x989680 ;  /* 0x009896800000895d */ /* 0x004fea0003900000 */
[----:B------:R-:W2:Y:S02]  /*8400*/  @!P0 SYNCS.PHASECHK.TRANS64 P0, [R19+URZ+0x8], R18 ;  /* 0x00000812130085a7 */ /* 0x000ea4000800007f */
[----:B--2---:R-:W-:Y:S05]  /*8410*/  @!P0 BRA `(.L_x_25) ;  /* 0xfffffffc00ec8947 */ /* 0x004fea000383ffff */
[----:B------:R-:W-:Y:S05]  /*8420*/  BRA `(.L_x_184) ;  /* 0xffffff9800247947 */ /* 0x000fea000383ffff */
.L_x_156:
[----:B------:R-:W-:Y:S01]  /*8430*/  BSSY B1, `(.L_x_185) ;  /* 0x0000006000017945 */ /* 0x000fe20003800000 */
[----:B------:R-:W-:-:S07]  /*8440*/  IMAD.MOV.U32 R10, RZ, RZ, -0x1 ;  /* 0xffffffffff0a7424 */ /* 0x000fce00078e00ff */
[----:B------:R-:W-:Y:S05]  /*8450*/  WARPSYNC.COLLECTIVE R10, `(.L_x_186) ;  /* 0x000000000a0c7348 */ /* 0x000fea0003c00000 */
[----:B------:R-:W-:Y:S02]  /*8460*/  ELECT P1, UR62, PT ;  /* 0x00000000003e782f */ /* 0x000fe40003820000 */
[----:B------:R-:W-:Y:S01]  /*8470*/  MOV R10, UR62 ;  /* 0x0000003e000a7c02 */ /* 0x000fe20008000f00 */
[----:B------:R-:W-:Y:S10]  /*8480*/  ENDCOLLECTIVE ;  /* 0x000000000000791b */ /* 0x000ff40003800000 */
.L_x_186:
[----:B------:R-:W-:Y:S05]  /*8490*/  BSYNC B1 ;  /* 0x0000000000017941 */ /* 0x000fea0003800000 */
.L_x_185:
[----:B------:R-:W-:Y:S05]  /*84a0*/  BRA `(.L_x_187) ;  /* 0xffffffe800f07947 */ /* 0x000fea000383ffff */
.L_x_159:
[----:B-1----:R1:W2:Y:S02]  /*84b0*/  SYNCS.PHASECHK.TRANS64.TRYWAIT P1, [R18+URZ+0x58], R11 ;  /* 0x0000580b120075a7 */ /* 0x0022a4000802017f */
[----:B--2---:R-:W-:Y:S05]  /*84c0*/  @!P1 NANOSLEEP.SYNCS 0x989680 ;  /* 0x009896800000995d */ /* 0x004fea0003900000 */
[----:B------:R-:W2:Y:S02]  /*84d0*/  @!P1 SYNCS.PHASECHK.TRANS64 P1, [R18+URZ+0x58], R11 ;  /* 0x0000580b120095a7 */ /* 0x000ea4000802007f */
[----:B--2---:R-:W-:Y:S05]  /*84e0*/  @!P1 BRA `(.L_x_159) ;  /* 0xfffffffc00f09947 */ /* 0x004fea000383ffff */
[----:B------:R-:W-:Y:S05]  /*84f0*/  BRA `(.L_x_188) ;  /* 0xffffffec00287947 */ /* 0x000fea000383ffff */
.L_x_168:
[----:B------:R-:W-:Y:S01]  /*8500*/  BSSY B0, `(.L_x_189) ;  /* 0x0000006000007945 */ /* 0x000fe20003800000 */
[----:B------:R-:W-:-:S07]  /*8510*/  IMAD.MOV.U32 R10, RZ, RZ, -0x1 ;  /* 0xffffffffff0a7424 */ /* 0x000fce00078e00ff */
[----:B------:R-:W-:Y:S05]  /*8520*/  WARPSYNC.COLLECTIVE R10, `(.L_x_190) ;  /* 0x000000000a0c7348 */ /* 0x000fea0003c00000 */
[----:B------:R-:W-:Y:S02]  /*8530*/  ELECT P1, UR62, PT ;  /* 0x00000000003e782f */ /* 0x000fe40003820000 */
[----:B------:R-:W-:Y:S01]  /*8540*/  MOV R10, UR62 ;  /* 0x0000003e000a7c02 */ /* 0x000fe20008000f00 */
[----:B------:R-:W-:Y:S10]  /*8550*/  ENDCOLLECTIVE ;  /* 0x000000000000791b */ /* 0x000ff40003800000 */
.L_x_190:
[----:B------:R-:W-:Y:S05]  /*8560*/  BSYNC B0 ;  /* 0x0000000000007941 */ /* 0x000fea0003800000 */
.L_x_189:
[----:B------:R-:W-:Y:S01]  /*8570*/  PLOP3.LUT P0, PT, P1, PT, PT, 0x80, 0x0 ;  /* 0x000000000000781c */ /* 0x000fe20000f0f070 */
[----:B------:R-:W-:-:S12]  /*8580*/  BRA `(.L_x_191) ;  /* 0xfffffff400b07947 */ /* 0x000fd8000383ffff */
.L_x_172:
[----:B0-----:R0:W1:Y:S02]  /*8590*/  SYNCS.PHASECHK.TRANS64.TRYWAIT P0, [R5+URZ], R2 ;  /* 0x00000002050075a7 */ /* 0x001064000800017f */
[----:B-1----:R-:W-:Y:S05]  /*85a0*/  @!P0 NANOSLEEP.SYNCS 0x989680 ;  /* 0x009896800000895d */ /* 0x002fea0003900000 */
[----:B------:R-:W1:Y:S02]  /*85b0*/  @!P0 SYNCS.PHASECHK.TRANS64 P0, [R5+URZ], R2 ;  /* 0x00000002050085a7 */ /* 0x000e64000800007f */
[----:B-1----:R-:W-:Y:S05]  /*85c0*/  @!P0 BRA `(.L_x_172) ;  /* 0xfffffffc00f08947 */ /* 0x002fea000383ffff */
[----:B------:R-:W-:Y:S05]  /*85d0*/  BRA `(.L_x_192) ;  /* 0xfffffff400f07947 */ /* 0x000fea000383ffff */
.L_x_173:
[----:B0-----:R0:W1:Y:S02]  /*85e0*/  SYNCS.PHASECHK.TRANS64.TRYWAIT P0, [R7+URZ], R4 ;  /* 0x00000004070075a7 */ /* 0x001064000800017f */
[----:B-1----:R-:W-:Y:S05]  /*85f0*/  @!P0 NANOSLEEP.SYNCS 0x989680 ;  /* 0x009896800000895d */ /* 0x002fea0003900000 */
[----:B------:R-:W1:Y:S02]  /*8600*/  @!P0 SYNCS.PHASECHK.TRANS64 P0, [R7+URZ], R4 ;  /* 0x00000004070085a7 */ /* 0x000e64000800007f */
[----:B-1----:R-:W-:Y:S05]  /*8610*/  @!P0 BRA `(.L_x_173) ;  /* 0xfffffffc00f08947 */ /* 0x002fea000383ffff */
[----:B------:R-:W-:Y:S05]  /*8620*/  BRA `(.L_x_193) ;  /* 0xfffffff800007947 */ /* 0x000fea000383ffff */
.L_x_174:
[----:B0-----:R0:W1:Y:S02]  /*8630*/  SYNCS.PHASECHK.TRANS64.TRYWAIT P0, [R6+URZ], R5 ;  /* 0x00000005060075a7 */ /* 0x001064000800017f */
[----:B-1----:R-:W-:Y:S05]  /*8640*/  @!P0 NANOSLEEP.SYNCS 0x989680 ;  /* 0x009896800000895d */ /* 0x002fea0003900000 */
[----:B------:R-:W1:Y:S02]  /*8650*/  @!P0 SYNCS.PHASECHK.TRANS64 P0, [R6+URZ], R5 ;  /* 0x00000005060085a7 */ /* 0x000e64000800007f */
[----:B-1----:R-:W-:Y:S05]  /*8660*/  @!P0 BRA `(.L_x_174) ;  /* 0xfffffffc00f08947 */ /* 0x002fea000383ffff */
[----:B------:R-:W-:Y:S05]  /*8670*/  BRA `(.L_x_194) ;  /* 0xfffffff800107947 */ /* 0x000fea000383ffff */
.L_x_175:
[----:B0-----:R0:W1:Y:S02]  /*8680*/  SYNCS.PHASECHK.TRANS64.TRYWAIT P0, [R9+URZ], R4 ;  /* 0x00000004090075a7 */ /* 0x001064000800017f */
[----:B-1----:R-:W-:Y:S05]  /*8690*/  @!P0 NANOSLEEP.SYNCS 0x989680 ;  /* 0x009896800000895d */ /* 0x002fea0003900000 */
[----:B------:R-:W1:Y:S02]  /*86a0*/  @!P0 SYNCS.PHASECHK.TRANS64 P0, [R9+URZ], R4 ;  /* 0x00000004090085a7 */ /* 0x000e64000800007f */
[----:B-1----:R-:W-:Y:S05]  /*86b0*/  @!P0 BRA `(.L_x_175) ;  /* 0xfffffffc00f08947 */ /* 0x002fea000383ffff */
[----:B------:R-:W-:Y:S05]  /*86c0*/  BRA `(.L_x_195) ;  /* 0xfffffff800207947 */ /* 0x000fea000383ffff */
.L_x_176:
[----:B0-----:R0:W1:Y:S02]  /*86d0*/  SYNCS.PHASECHK.TRANS64.TRYWAIT P0, [R6+URZ], R5 ;  /* 0x00000005060075a7 */ /* 0x001064000800017f */
[----:B-1----:R-:W-:Y:S05]  /*86e0*/  @!P0 NANOSLEEP.SYNCS 0x989680 ;  /* 0x009896800000895d */ /* 0x002fea0003900000 */
[----:B------:R-:W1:Y:S02]  /*86f0*/  @!P0 SYNCS.PHASECHK.TRANS64 P0, [R6+URZ], R5 ;  /* 0x00000005060085a7 */ /* 0x000e64000800007f */
[----:B-1----:R-:W-:Y:S05]  /*8700*/  @!P0 BRA `(.L_x_176) ;  /* 0xfffffffc00f08947 */ /* 0x002fea000383ffff */
[----:B------:R-:W-:Y:S05]  /*8710*/  BRA `(.L_x_196) ;  /* 0xfffffff800307947 */ /* 0x000fea000383ffff */
.L_x_177:
[----:B0-----:R0:W1:Y:S02]  /*8720*/  SYNCS.PHASECHK.TRANS64.TRYWAIT P0, [R9+URZ], R4 ;  /* 0x00000004090075a7 */ /* 0x001064000800017f */
[----:B-1----:R-:W-:Y:S05]  /*8730*/  @!P0 NANOSLEEP.SYNCS 0x989680 ;  /* 0x009896800000895d */ /* 0x002fea0003900000 */
[----:B------:R-:W1:Y:S02]  /*8740*/  @!P0 SYNCS.PHASECHK.TRANS64 P0, [R9+URZ], R4 ;  /* 0x00000004090085a7 */ /* 0x000e64000800007f */
[----:B-1----:R-:W-:Y:S05]  /*8750*/  @!P0 BRA `(.L_x_177) ;  /* 0xfffffffc00f08947 */ /* 0x002fea000383ffff */
[----:B------:R-:W-:Y:S05]  /*8760*/  BRA `(.L_x_197) ;  /* 0xfffffff800407947 */ /* 0x000fea000383ffff */
.L_x_178:
[----:B0-----:R0:W1:Y:S02]  /*8770*/  SYNCS.PHASECHK.TRANS64.TRYWAIT P0, [R6+URZ], R5 ;  /* 0x00000005060075a7 */ /* 0x001064000800017f */
[----:B-1----:R-:W-:Y:S05]  /*8780*/  @!P0 NANOSLEEP.SYNCS 0x989680 ;  /* 0x009896800000895d */ /* 0x002fea0003900000 */
[----:B------:R-:W1:Y:S02]  /*8790*/  @!P0 SYNCS.PHASECHK.TRANS64 P0, [R6+URZ], R5 ;  /* 0x00000005060085a7 */ /* 0x000e64000800007f */
[----:B-1----:R-:W-:Y:S05]  /*87a0*/  @!P0 BRA `(.L_x_178) ;  /* 0xfffffffc00f08947 */ /* 0x002fea000383ffff */
[----:B------:R-:W-:Y:S05]  /*87b0*/  BRA `(.L_x_198) ;  /* 0xfffffff800507947 */ /* 0x000fea000383ffff */
.L_x_179:
[----:B0-----:R0:W1:Y:S02]  /*87c0*/  SYNCS.PHASECHK.TRANS64.TRYWAIT P0, [R9+URZ], R4 ;  /* 0x00000004090075a7 */ /* 0x001064000800017f */
[----:B-1----:R-:W-:Y:S05]  /*87d0*/  @!P0 NANOSLEEP.SYNCS 0x989680 ;  /* 0x009896800000895d */ /* 0x002fea0003900000 */
[----:B------:R-:W1:Y:S02]  /*87e0*/  @!P0 SYNCS.PHASECHK.TRANS64 P0, [R9+URZ], R4 ;  /* 0x00000004090085a7 */ /* 0x000e64000800007f */
[----:B-1----:R-:W-:Y:S05]  /*87f0*/  @!P0 BRA `(.L_x_179) ;  /* 0xfffffffc00f08947 */ /* 0x002fea000383ffff */
[----:B------:R-:W-:Y:S05]  /*8800*/  BRA `(.L_x_199) ;  /* 0xfffffff800607947 */ /* 0x000fea000383ffff */
.L_x_180:
[----:B0-----:R0:W1:Y:S02]  /*8810*/  SYNCS.PHASECHK.TRANS64.TRYWAIT P0, [R8+URZ], R5 ;  /* 0x00000005080075a7 */ /* 0x001064000800017f */
[----:B-1----:R-:W-:Y:S05]  /*8820*/  @!P0 NANOSLEEP.SYNCS 0x989680 ;  /* 0x009896800000895d */ /* 0x002fea0003900000 */
[----:B------:R-:W1:Y:S02]  /*8830*/  @!P0 SYNCS.PHASECHK.TRANS64 P0, [R8+URZ], R5 ;  /* 0x00000005080085a7 */ /* 0x000e64000800007f */
[----:B-1----:R-:W-:Y:S05]  /*8840*/  @!P0 BRA `(.L_x_180) ;  /* 0xfffffffc00f08947 */ /* 0x002fea000383ffff */
[----:B------:R-:W-:Y:S05]  /*8850*/  BRA `(.L_x_200) ;  /* 0xfffffff800707947 */ /* 0x000fea000383ffff */
.L_x_181:
[----:B-1----:R1:W2:Y:S02]  /*8860*/  SYNCS.PHASECHK.TRANS64.TRYWAIT P0, [R11+URZ], R6 ;  /* 0x000000060b0075a7 */ /* 0x0022a4000800017f */
[----:B--2---:R-:W-:Y:S05]  /*8870*/  @!P0 NANOSLEEP.SYNCS 0x989680 ;  /* 0x009896800000895d */ /* 0x004fea0003900000 */
[----:B------:R-:W2:Y:S02]  /*8880*/  @!P0 SYNCS.PHASECHK.TRANS64 P0, [R11+URZ], R6 ;  /* 0x000000060b0085a7 */ /* 0x000ea4000800007f */
[----:B--2---:R-:W-:Y:S05]  /*8890*/  @!P0 BRA `(.L_x_181) ;  /* 0xfffffffc00f08947 */ /* 0x004fea000383ffff */
[----:B------:R-:W-:Y:S05]  /*88a0*/  BRA `(.L_x_201) ;  /* 0xfffffff800787947 */ /* 0x000fea000383ffff */
.L_x_202:
[----:B------:R-:W-:-:S00]  /*88b0*/  BRA `(.L_x_202) ;  /* 0xfffffffc00fc7947 */ /* 0x000fc0000383ffff */
[----:B------:R-:W-:-:S00]  /*88c0*/  NOP ;  /* 0x0000000000007918 */ /* 0x000fc00000000000 */
        /* <DEDUP_REMOVED lines=11> */
.L_x_203:


//--------------------- .nv.shared._ZN7cutlass13device_kernelINS_4gemm6kernel13GemmUniversalIN4cute5tupleIJiiiiEEENS1_10collective13CollectiveMmaINS1_40MainloopSm90TmaGmmaWarpSpecializedSparseILi11ENS5_IJNS4_1CILi1EEESB_SB_EEENS1_32KernelTmaWarpSpecializedPingpongEEENS5_IJNSA_ILi64EEENSA_ILi128EEESF_EEENS_10bfloat16_tENS5_IJNS4_6LayoutINS5_IJiNS5_IJNSA_ILi2EEEiEEEiEEENS5_IJlNS5_IJSB_SK_EEElEEEEENSJ_INS5_IJNS5_IJNS5_IJNSA_ILi8EEESK_NSA_ILi4EEEEEEiEEENS5_IJNS5_IJNSA_ILi16EEESK_SK_EEEiEEEiEEENS5_IJNS5_IJNS5_IJSF_SU_NSA_ILi1024EEEEEENSA_ILi4096EEEEEENS5_IJNS5_IJSB_NSA_ILi512EEENSA_ILi32EEEEEElEEElEEEEEEEESI_NS5_IJlSB_lEEENS4_8TiledMMAINS4_8MMA_AtomIJNS4_4SM904GMMA6SPARSE29GMMA_64x128x32_F32BF16BF16_SSILNS1D_5MajorE0ELS1G_0ELNS1D_7ScaleInE1ELS1H_1ELNS1D_9SparseSelE0EEEEEENSJ_ISC_NS5_IJNSA_ILi0EEES1L_S1L_EEEEENS5_IJNS4_10UnderscoreES1O_S1O_EEEEENS4_13SM90_TMA_LOADENS4_14ComposedLayoutINS4_7SwizzleILi2ELi4ELi3EEENS4_25smem_sparse_ptr_flag_bitsILi2ELi16EEENSJ_INS5_IJNS5_IJSB_SQ_EEENS5_IJSK_S13_EEEEEENS5_IJNS5_IJS1L_SF_EEESN_EEEEEEEvNS4_8identityES1R_NS1S_INS1T_ILi3ELi4ELi3EEENS4_18smem_ptr_flag_bitsILi16EEENSJ_INS5_IJSQ_SF_EEENS5_IJSF_SB_EEEEEEEvS24_EENS_8epilogue10collective6detail29Sm90TmaWarpSpecializedAdapterINS2E_15DefaultEpilogueIfNS5_IJSB_llEEES2I_NS2D_6thread17LinearCombinationIfLi1EffLNS2J_9ScaleType4KindE0ELNS_15FloatRoundStyleE2EfEENS1_15EpilogueDefaultEEEEEvvEEEEvNT_6ParamsE --------------------------
	.section	.nv.shared._ZN7cutlass13device_kernelINS_4gemm6kernel13GemmUniversalIN4cute5tupleIJiiiiEEENS1_10collective13CollectiveMmaINS1_40MainloopSm90TmaGmmaWarpSpecializedSparseILi11ENS5_IJNS4_1CILi1EEESB_SB_EEENS1_32KernelTmaWarpSpecializedPingpongEEENS5_IJNSA_ILi64EEENSA_ILi128EEESF_EEENS_10bfloat16_tENS5_IJNS4_6LayoutINS5_IJiNS5_IJNSA_ILi2EEEiEEEiEEENS5_IJlNS5_IJSB_SK_EEElEEEEENSJ_INS5_IJNS5_IJNS5_IJNSA_ILi8EEESK_NSA_ILi4EEEEEEiEEENS5_IJNS5_IJNSA_ILi16EEESK_SK_EEEiEEEiEEENS5_IJNS5_IJNS5_IJSF_SU_NSA_ILi1024EEEEEENSA_ILi4096EEEEEENS5_IJNS5_IJSB_NSA_ILi512EEENSA_ILi32EEEEEElEEElEEEEEEEESI_NS5_IJlSB_lEEENS4_8TiledMMAINS4_8MMA_AtomIJNS4_4SM904GMMA6SPARSE29GMMA_64x128x32_F32BF16BF16_SSILNS1D_5MajorE0ELS1G_0ELNS1D_7ScaleInE1ELS1H_1ELNS1D_9SparseSelE0EEEEEENSJ_ISC_NS5_IJNSA_ILi0EEES1L_S1L_EEEEENS5_IJNS4_10UnderscoreES1O_S1O_EEEEENS4_13SM90_TMA_LOADENS4_14ComposedLayoutINS4_7SwizzleILi2ELi4ELi3EEENS4_25smem_sparse_ptr_flag_bitsILi2ELi16EEENSJ_INS5_IJNS5_IJSB_SQ_EEENS5_IJSK_S13_EEEEEENS5_IJNS5_IJS1L_SF_EEESN_EEEEEEEvNS4_8identityES1R_NS1S_INS1T_ILi3ELi4ELi3EEENS4_18smem_ptr_flag_bitsILi16EEENSJ_INS5_IJSQ_SF_EEENS5_IJSF_SB_EEEEEEEvS24_EENS_8epilogue10collective6detail29Sm90TmaWarpSpecializedAdapterINS2E_15DefaultEpilogueIfNS5_IJSB_llEEES2I_NS2D_6thread17LinearCombinationIfLi1EffLNS2J_9ScaleType4KindE0ELNS_15FloatRoundStyleE2EfEENS1_15EpilogueDefaultEEEEEvvEEEEvNT_6ParamsE,"aw",@nobits
	.sectionflags	@""
	.align	16
	.zero		1024


//--------------------- .nv.shared.reserved.0     --------------------------
	.section	.nv.shared.reserved.0,"aw",@nobits
	.weak		__nv_reservedSMEM_offset_0_alias
	.size		__nv_reservedSMEM_offset_0_alias, 0, 0
	.other		__nv_reservedSMEM_offset_0_alias,@"STO_CUDA_RESERVED_SHARED STV_DEFAULT"
__nv_reservedSMEM_offset_0_alias:
	.zero		0


//--------------------- .nv.global                --------------------------
	.section	.nv.global,"aw",@nobits
.nv.global:
	.type		_ZN39_INTERNAL_64b486b5_4_k_cu_ac4581d0_33624cute1_E,@object
	.size		_ZN39_INTERNAL_64b486b5_4_k_cu_ac4581d0_33624cute1_E,(_ZN39_INTERNAL_64b486b5_4_k_cu_ac4581d0_33624cuda3std3__45__cpo6cbeginE - _ZN39_INTERNAL_64b486b5_4_k_cu_ac4581d0_33624cute1_E)
_ZN39_INTERNAL_64b486b5_4_k_cu_ac4581d0_33624cute1_E:
	.zero		1
	.type		_ZN39_INTERNAL_64b486b5_4_k_cu_ac4581d0_33624cuda3std3__45__cpo6cbeginE,@object
	.size		_ZN39_INTERNAL_64b486b5_4_k_cu_ac4581d0_33624cuda3std3__45__cpo6cbeginE,(_ZN39_INTERNAL_64b486b5_4_k_cu_ac4581d0_33624cuda3std3__48in_placeE - _ZN39_INTERNAL_64b486b5_4_k_cu_ac4581d0_33624cuda3std3__45__cpo6cbeginE)
_ZN39_INTERNAL_64b486b5_4_k_cu_ac4581d0_33624cuda3std3__45__cpo6cbeginE:
	.zero		1
	.type		_ZN39_INTERNAL_64b486b5_4_k_cu_ac4581d0_33624cuda3std3__48in_placeE,@object
	.size		_ZN39_INTERNAL_64b486b5_4_k_cu_ac4581d0_33624cuda3std3__48in_placeE,(_ZN39_INTERNAL_64b486b5_4_k_cu_ac4581d0_33624cuda3std6ranges3__45__cpo9iter_moveE - _ZN39_INTERNAL_64b486b5_4_k_cu_ac4581d0_33624cuda3std3__48in_placeE)
_ZN39_INTERNAL_64b486b5_4_k_cu_ac4581d0_33624cuda3std3__48in_placeE:
	.zero		1
	.type		_ZN39_INTERNAL_64b486b5_4_k_cu_ac4581d0_33624cuda3std6ranges3__45__cpo9iter_moveE,@object
	.size		_ZN39_INTERNAL_64b486b5_4_k_cu_ac4581d0_33624cuda3std6ranges3__45__cpo9iter_moveE,(_ZN39_INTERNAL_64b486b5_4_k_cu_ac4581d0_33624cuda3std3__45__cpo5beginE - _ZN39_INTERNAL_64b486b5_4_k_cu_ac4581d0_33624cuda3std6ranges3__45__cpo9iter_moveE)
_ZN39_INTERNAL_64b486b5_4_k_cu_ac4581d0_33624cuda3std6ranges3__45__cpo9iter_moveE:
	.zero		1
	.type		_ZN39_INTERNAL_64b486b5_4_k_cu_ac4581d0_33624cuda3std3__45__cpo5beginE,@object
	.size		_ZN39_INTERNAL_64b486b5_4_k_cu_ac4581d0_33624cuda3std3__45__cpo5beginE,(_ZN39_INTERNAL_64b486b5_4_k_cu_ac4581d0_33624cuda3std3__441_GLOBAL__N__64b486b5_4_k_cu_ac4581d0_33626ignoreE - _ZN39_INTERNAL_64b486b5_4_k_cu_ac4581d0_33624cuda3std3__45__cpo5beginE)
_ZN39_INTERNAL_64b486b5_4_k_cu_ac4581d0_33624cuda3std3__45__cpo5beginE:
	.zero		1
	.type		_ZN39_INTERNAL_64b486b5_4_k_cu_ac4581d0_33624cuda3std3__441_GLOBAL__N__64b486b5_4_k_cu_ac4581d0_33626ignoreE,@object
	.size		_ZN39_INTERNAL_64b486b5_4_k_cu_ac4581d0_33624cuda3std3__441_GLOBAL__N__64b486b5_4_k_cu_ac4581d0_33626ignoreE,(_ZN39_INTERNAL_64b486b5_4_k_cu_ac4581d0_33624cute7productE - _ZN39_INTERNAL_64b486b5_4_k_cu_ac4581d0_33624cuda3std3__441_GLOBAL__N__64b486b5_4_k_cu_ac4581d0_33626ignoreE)
_ZN39_INTERNAL_64b486b5_4_k_cu_ac4581d0_33624cuda3std3__441_GLOBAL__N__64b486b5_4_k_cu_ac4581d0_33626ignoreE:
	.zero		1
	.type		_ZN39_INTERNAL_64b486b5_4_k_cu_ac4581d0_33624cute7productE,@object
	.size		_ZN39_INTERNAL_64b486b5_4_k_cu_ac4581d0_33624cute7productE,(_ZN39_INTERNAL_64b486b5_4_k_cu_ac4581d0_33624cuda3std3__45__cpo3endE - _ZN39_INTERNAL_64b486b5_4_k_cu_ac4581d0_33624cute7productE)
_ZN39_INTERNAL_64b486b5_4_k_cu_ac4581d0_33624cute7productE:
	.zero		1
	.type		_ZN39_INTERNAL_64b486b5_4_k_cu_ac4581d0_33624cuda3std3__45__cpo3endE,@object
	.size		_ZN39_INTERNAL_64b486b5_4_k_cu_ac4581d0_33624cuda3std3__45__cpo3endE,(_ZN39_INTERNAL_64b486b5_4_k_cu_ac4581d0_33624cuda3std3__419piecewise_constructE - _ZN39_INTERNAL_64b486b5_4_k_cu_ac4581d0_33624cuda3std3__45__cpo3endE)
_ZN39_INTERNAL_64b486b5_4_k_cu_ac4581d0_33624cuda3std3__45__cpo3endE:
	.zero		1
	.type		_ZN39_INTERNAL_64b486b5_4_k_cu_ac4581d0_33624cuda3std3__419piecewise_constructE,@object
	.size		_ZN39_INTERNAL_64b486b5_4_k_cu_ac4581d0_33624cuda3std3__419piecewise_constructE,(_ZN39_INTERNAL_64b486b5_4_k_cu_ac4581d0_33624cuda3std3__45__cpo4cendE - _ZN39_INTERNAL_64b486b5_4_k_cu_ac4581d0_33624cuda3std3__419piecewise_constructE)
_ZN39_INTERNAL_64b486b5_4_k_cu_ac4581d0_33624cuda3std3__419piecewise_constructE:
	.zero		1
	.type		_ZN39_INTERNAL_64b486b5_4_k_cu_ac4581d0_33624cuda3std3__45__cpo4cendE,@object
	.size		_ZN39_INTERNAL_64b486b5_4_k_cu_ac4581d0_33624cuda3std3__45__cpo4cendE,(_ZN39_INTERNAL_64b486b5_4_k_cu_ac4581d0_33624cuda3std6ranges3__45__cpo4swapE - _ZN39_INTERNAL_64b486b5_4_k_cu_ac4581d0_33624cuda3std3__45__cpo4cendE)
_ZN39_INTERNAL_64b486b5_4_k_cu_ac4581d0_33624cuda3std3__45__cpo4cendE:
	.zero		1
	.type		_ZN39_INTERNAL_64b486b5_4_k_cu_ac4581d0_33624cuda3std6ranges3__45__cpo4swapE,@object
	.size		_ZN39_INTERNAL_64b486b5_4_k_cu_ac4581d0_33624cuda3std6ranges3__45__cpo4swapE,(.L_7 - _ZN39_INTERNAL_64b486b5_4_k_cu_ac4581d0_33624cuda3std6ranges3__45__cpo4swapE)
_ZN39_INTERNAL_64b486b5_4_k_cu_ac4581d0_33624cuda3std6ranges3__45__cpo4swapE:
	.zero		1
.L_7:


//--------------------- .nv.constant0._ZN7cutlass13device_kernelINS_4gemm6kernel13GemmUniversalIN4cute5tupleIJiiiiEEENS1_10collective13CollectiveMmaINS1_40MainloopSm90TmaGmmaWarpSpecializedSparseILi11ENS5_IJNS4_1CILi1EEESB_SB_EEENS1_32KernelTmaWarpSpecializedPingpongEEENS5_IJNSA_ILi64EEENSA_ILi128EEESF_EEENS_10bfloat16_tENS5_IJNS4_6LayoutINS5_IJiNS5_IJNSA_ILi2EEEiEEEiEEENS5_IJlNS5_IJSB_SK_EEElEEEEENSJ_INS5_IJNS5_IJNS5_IJNSA_ILi8EEESK_NSA_ILi4EEEEEEiEEENS5_IJNS5_IJNSA_ILi16EEESK_SK_EEEiEEEiEEENS5_IJNS5_IJNS5_IJSF_SU_NSA_ILi1024EEEEEENSA_ILi4096EEEEEENS5_IJNS5_IJSB_NSA_ILi512EEENSA_ILi32EEEEEElEEElEEEEEEEESI_NS5_IJlSB_lEEENS4_8TiledMMAINS4_8MMA_AtomIJNS4_4SM904GMMA6SPARSE29GMMA_64x128x32_F32BF16BF16_SSILNS1D_5MajorE0ELS1G_0ELNS1D_7ScaleInE1ELS1H_1ELNS1D_9SparseSelE0EEEEEENSJ_ISC_NS5_IJNSA_ILi0EEES1L_S1L_EEEEENS5_IJNS4_10UnderscoreES1O_S1O_EEEEENS4_13SM90_TMA_LOADENS4_14ComposedLayoutINS4_7SwizzleILi2ELi4ELi3EEENS4_25smem_sparse_ptr_flag_bitsILi2ELi16EEENSJ_INS5_IJNS5_IJSB_SQ_EEENS5_IJSK_S13_EEEEEENS5_IJNS5_IJS1L_SF_EEESN_EEEEEEEvNS4_8identityES1R_NS1S_INS1T_ILi3ELi4ELi3EEENS4_18smem_ptr_flag_bitsILi16EEENSJ_INS5_IJSQ_SF_EEENS5_IJSF_SB_EEEEEEEvS24_EENS_8epilogue10collective6detail29Sm90TmaWarpSpecializedAdapterINS2E_15DefaultEpilogueIfNS5_IJSB_llEEES2I_NS2D_6thread17LinearCombinationIfLi1EffLNS2J_9ScaleType4KindE0ELNS_15FloatRoundStyleE2EfEENS1_15EpilogueDefaultEEEEEvvEEEEvNT_6ParamsE --------------------------
	.section	.nv.constant0._ZN7cutlass13device_kernelINS_4gemm6kernel13GemmUniversalIN4cute5tupleIJiiiiEEENS1_10collective13CollectiveMmaINS1_40MainloopSm90TmaGmmaWarpSpecializedSparseILi11ENS5_IJNS4_1CILi1EEESB_SB_EEENS1_32KernelTmaWarpSpecializedPingpongEEENS5_IJNSA_ILi64EEENSA_ILi128EEESF_EEENS_10bfloat16_tENS5_IJNS4_6LayoutINS5_IJiNS5_IJNSA_ILi2EEEiEEEiEEENS5_IJlNS5_IJSB_SK_EEElEEEEENSJ_INS5_IJNS5_IJNS5_IJNSA_ILi8EEESK_NSA_ILi4EEEEEEiEEENS5_IJNS5_IJNSA_ILi16EEESK_SK_EEEiEEEiEEENS5_IJNS5_IJNS5_IJSF_SU_NSA_ILi1024EEEEEENSA_ILi4096EEEEEENS5_IJNS5_IJSB_NSA_ILi512EEENSA_ILi32EEEEEElEEElEEEEEEEESI_NS5_IJlSB_lEEENS4_8TiledMMAINS4_8MMA_AtomIJNS4_4SM904GMMA6SPARSE29GMMA_64x128x32_F32BF16BF16_SSILNS1D_5MajorE0ELS1G_0ELNS1D_7ScaleInE1ELS1H_1ELNS1D_9SparseSelE0EEEEEENSJ_ISC_NS5_IJNSA_ILi0EEES1L_S1L_EEEEENS5_IJNS4_10UnderscoreES1O_S1O_EEEEENS4_13SM90_TMA_LOADENS4_14ComposedLayoutINS4_7SwizzleILi2ELi4ELi3EEENS4_25smem_sparse_ptr_flag_bitsILi2ELi16EEENSJ_INS5_IJNS5_IJSB_SQ_EEENS5_IJSK_S13_EEEEEENS5_IJNS5_IJS1L_SF_EEESN_EEEEEEEvNS4_8identityES1R_NS1S_INS1T_ILi3ELi4ELi3EEENS4_18smem_ptr_flag_bitsILi16EEENSJ_INS5_IJSQ_SF_EEENS5_IJSF_SB_EEEEEEEvS24_EENS_8epilogue10collective6detail29Sm90TmaWarpSpecializedAdapterINS2E_15DefaultEpilogueIfNS5_IJSB_llEEES2I_NS2D_6thread17LinearCombinationIfLi1EffLNS2J_9ScaleType4KindE0ELNS_15FloatRoundStyleE2EfEENS1_15EpilogueDefaultEEEEEvvEEEEvNT_6ParamsE,"a",@progbits
	.sectionflags	@""
	.align	4
.nv.constant0._ZN7cutlass13device_kernelINS_4gemm6kernel13GemmUniversalIN4cute5tupleIJiiiiEEENS1_10collective13CollectiveMmaINS1_40MainloopSm90TmaGmmaWarpSpecializedSparseILi11ENS5_IJNS4_1CILi1EEESB_SB_EEENS1_32KernelTmaWarpSpecializedPingpongEEENS5_IJNSA_ILi64EEENSA_ILi128EEESF_EEENS_10bfloat16_tENS5_IJNS4_6LayoutINS5_IJiNS5_IJNSA_ILi2EEEiEEEiEEENS5_IJlNS5_IJSB_SK_EEElEEEEENSJ_INS5_IJNS5_IJNS5_IJNSA_ILi8EEESK_NSA_ILi4EEEEEEiEEENS5_IJNS5_IJNSA_ILi16EEESK_SK_EEEiEEEiEEENS5_IJNS5_IJNS5_IJSF_SU_NSA_ILi1024EEEEEENSA_ILi4096EEEEEENS5_IJNS5_IJSB_NSA_ILi512EEENSA_ILi32EEEEEElEEElEEEEEEEESI_NS5_IJlSB_lEEENS4_8TiledMMAINS4_8MMA_AtomIJNS4_4SM904GMMA6SPARSE29GMMA_64x128x32_F32BF16BF16_SSILNS1D_5MajorE0ELS1G_0ELNS1D_7ScaleInE1ELS1H_1ELNS1D_9SparseSelE0EEEEEENSJ_ISC_NS5_IJNSA_ILi0EEES1L_S1L_EEEEENS5_IJNS4_10UnderscoreES1O_S1O_EEEEENS4_13SM90_TMA_LOADENS4_14ComposedLayoutINS4_7SwizzleILi2ELi4ELi3EEENS4_25smem_sparse_ptr_flag_bitsILi2ELi16EEENSJ_INS5_IJNS5_IJSB_SQ_EEENS5_IJSK_S13_EEEEEENS5_IJNS5_IJS1L_SF_EEESN_EEEEEEEvNS4_8identityES1R_NS1S_INS1T_ILi3ELi4ELi3EEENS4_18smem_ptr_flag_bitsILi16EEENSJ_INS5_IJSQ_SF_EEENS5_IJSF_SB_EEEEEEEvS24_EENS_8epilogue10collective6detail29Sm90TmaWarpSpecializedAdapterINS2E_15DefaultEpilogueIfNS5_IJSB_llEEES2I_NS2D_6thread17LinearCombinationIfLi1EffLNS2J_9ScaleType4KindE0ELNS_15FloatRoundStyleE2EfEENS1_15EpilogueDefaultEEEEEvvEEEEvNT_6ParamsE:
	.zero		1920


//--------------------- SYMBOLS --------------------------

	.type		.nv.reservedSmem.offset0,@object
	.size		.nv.reservedSmem.offset0,0x4
